def matmul_kernel(
    a_ptr,
    b_ptr,
    c_ptr,
    M,
    N,
    K,
    stride_am,
    stride_ak,
    stride_bk,
    stride_bn,
    stride_cm,
    stride_cn,
    BLOCK_M: tl.constexpr,
    BLOCK_N: tl.constexpr,
    BLOCK_K: tl.constexpr,
    GROUP_M: tl.constexpr,
):
    pid = tl.program_id(axis=0)
    num_pid_m = tl.cdiv(M, BLOCK_M)
    num_pid_n = tl.cdiv(N, BLOCK_N)
    num_pid_in_group = GROUP_M * num_pid_n
    group_id = pid // num_pid_in_group
    first_pid_m = group_id * GROUP_M
    group_size_m = min(num_pid_m - first_pid_m, GROUP_M)
    pid_m = first_pid_m + ((pid % num_pid_in_group) % group_size_m)
    pid_n = (pid % num_pid_in_group) // group_size_m

    offs_am = (pid_m * BLOCK_M + tl.arange(0, BLOCK_M)) % M
    offs_bn = (pid_n * BLOCK_N + tl.arange(0, BLOCK_N)) % N
    offs_k = tl.arange(0, BLOCK_K)
    a_ptrs = a_ptr + offs_am[:, None] * stride_am + offs_k[None, :] * stride_ak
    b_ptrs = b_ptr + offs_k[:, None] * stride_bk + offs_bn[None, :] * stride_bn

    acc = tl.zeros((BLOCK_M, BLOCK_N), dtype=tl.float32)
    for kk in range(0, tl.cdiv(K, BLOCK_K)):
        a = tl.load(a_ptrs, mask=offs_k[None, :] < K - kk * BLOCK_K, other=0.0)
        b = tl.load(b_ptrs, mask=offs_k[:, None] < K - kk * BLOCK_K, other=0.0)
        acc = tl.dot(a, b, acc)
        a_ptrs += BLOCK_K * stride_ak
        b_ptrs += BLOCK_K * stride_bk

    c = acc.to(c_ptr.dtype.element_ty)
    offs_cm = pid_m * BLOCK_M + tl.arange(0, BLOCK_M)
    offs_cn = pid_n * BLOCK_N + tl.arange(0, BLOCK_N)
    c_ptrs = c_ptr + offs_cm[:, None] * stride_cm + offs_cn[None, :] * stride_cn
    mask = (offs_cm[:, None] < M) & (offs_cn[None, :] < N)
    tl.store(c_ptrs, c, mask=mask)

# config = {"BLOCK_K": 64, "BLOCK_M": 32, "BLOCK_N": 128, "GROUP_M": 8, "arch": "sm_80", "dtype": "fp16", "num_ctas": 1, "num_stages": 2, "num_warps": 4}
# arch = sm_80


// ===== COMPILED SASS (sm_80) =====

	.target	sm_80

	.elftype	@"ET_EXEC"


//--------------------- .note.nv.tkinfo           --------------------------
	.section	.note.nv.tkinfo,"",@"SHT_NOTE"
	.sectionflags	@"SHF_NOTE_NV_TKINFO"
	.tkinfo
        /*0018*/ 	.word	0x00000002
        /*0030*/ 	.string	""
        /*0030*/ 	.string	"ptxas"
        /*0030*/ 	.string	"Cuda compilation tools, release 13.0, V13.0.88"
        /*0030*/ 	.string	"Build cuda_13.0.r13.0/compiler.36424714_0"
        /*0030*/ 	.string	"-v  -suppress-debug-info  -lineinfo  -arch sm_80 "



//--------------------- .note.nv.cuinfo           --------------------------
	.section	.note.nv.cuinfo,"",@"SHT_NOTE"
	.sectionflags	@"SHF_NOTE_NV_CUINFO"
        /*0018*/ 	.short	0x0002
        /*001a*/ 	.short	0x0050
        /*001c*/ 	.short	0x0082
	.zero		2


//--------------------- .nv.info                  --------------------------
	.section	.nv.info,"",@"SHT_CUDA_INFO"
	.align	4


	//----- nvinfo : EIATTR_REGCOUNT
	.align		4
        /*0000*/ 	.byte	0x04, 0x2f
        /*0002*/ 	.short	(.L_1 - .L_0)
	.align		4
.L_0:
        /*0004*/ 	.word	index@(matmul_kernel)
        /*0008*/ 	.word	0x000000ff


	//----- nvinfo : EIATTR_FRAME_SIZE
	.align		4
.L_1:
        /*000c*/ 	.byte	0x04, 0x11
        /*000e*/ 	.short	(.L_3 - .L_2)
	.align		4
.L_2:
        /*0010*/ 	.word	index@(matmul_kernel)
        /*0014*/ 	.word	0x00000000


	//----- nvinfo : EIATTR_MIN_STACK_SIZE
	.align		4
.L_3:
        /*0018*/ 	.byte	0x04, 0x12
        /*001a*/ 	.short	(.L_5 - .L_4)
	.align		4
.L_4:
        /*001c*/ 	.word	index@(matmul_kernel)
        /*0020*/ 	.word	0x00000000
.L_5:


//--------------------- .nv.info.matmul_kernel    --------------------------
	.section	.nv.info.matmul_kernel,"",@"SHT_CUDA_INFO"
	.sectionflags	@""
	.align	4


	//----- nvinfo : EIATTR_CUDA_API_VERSION
	.align		4
        /*0000*/ 	.byte	0x04, 0x37
        /*0002*/ 	.short	(.L_7 - .L_6)
.L_6:
        /*0004*/ 	.word	0x00000082


	//----- nvinfo : EIATTR_SW2861232_WAR
	.align		4
.L_7:
        /*0008*/ 	.byte	0x01, 0x35
	.zero		2


	//----- nvinfo : EIATTR_PARAM_CBANK
	.align		4
        /*000c*/ 	.byte	0x04, 0x0a
        /*000e*/ 	.short	(.L_9 - .L_8)
	.align		4
.L_8:
        /*0010*/ 	.word	index@(.nv.constant0.matmul_kernel)
        /*0014*/ 	.short	0x0160
        /*0016*/ 	.short	0x0050


	//----- nvinfo : EIATTR_CBANK_PARAM_SIZE
	.align		4
.L_9:
        /*0018*/ 	.byte	0x03, 0x19
        /*001a*/ 	.short	0x0050


	//----- nvinfo : EIATTR_KPARAM_INFO
	.align		4
        /*001c*/ 	.byte	0x04, 0x17
        /*001e*/ 	.short	(.L_11 - .L_10)
.L_10:
        /*0020*/ 	.word	0x00000000
        /*0024*/ 	.short	0x000d
        /*0026*/ 	.short	0x0048
        /*0028*/ 	.byte	0x00, 0xf4, 0x21, 0x00


	//----- nvinfo : EIATTR_KPARAM_INFO
	.align		4
.L_11:
        /*002c*/ 	.byte	0x04, 0x17
        /*002e*/ 	.short	(.L_13 - .L_12)
.L_12:
        /*0030*/ 	.word	0x00000000
        /*0034*/ 	.short	0x000c
        /*0036*/ 	.short	0x0040
        /*0038*/ 	.byte	0x00, 0xf4, 0x21, 0x00


	//----- nvinfo : EIATTR_KPARAM_INFO
	.align		4
.L_13:
        /*003c*/ 	.byte	0x04, 0x17
        /*003e*/ 	.short	(.L_15 - .L_14)
.L_14:
        /*0040*/ 	.word	0x00000000
        /*0044*/ 	.short	0x000b
        /*0046*/ 	.short	0x0038
        /*0048*/ 	.byte	0x00, 0xf0, 0x11, 0x00


	//----- nvinfo : EIATTR_KPARAM_INFO
	.align		4
.L_15:
        /*004c*/ 	.byte	0x04, 0x17
        /*004e*/ 	.short	(.L_17 - .L_16)
.L_16:
        /*0050*/ 	.word	0x00000000
        /*0054*/ 	.short	0x000a
        /*0056*/ 	.short	0x0034
        /*0058*/ 	.byte	0x00, 0xf0, 0x11, 0x00


	//----- nvinfo : EIATTR_KPARAM_INFO
	.align		4
.L_17:
        /*005c*/ 	.byte	0x04, 0x17
        /*005e*/ 	.short	(.L_19 - .L_18)
.L_18:
        /*0060*/ 	.word	0x00000000
        /*0064*/ 	.short	0x0009
        /*0066*/ 	.short	0x0030
        /*0068*/ 	.byte	0x00, 0xf0, 0x11, 0x00


	//----- nvinfo : EIATTR_KPARAM_INFO
	.align		4
.L_19:
        /*006c*/ 	.byte	0x04, 0x17
        /*006e*/ 	.short	(.L_21 - .L_20)
.L_20:
        /*0070*/ 	.word	0x00000000
        /*0074*/ 	.short	0x0008
        /*0076*/ 	.short	0x002c
        /*0078*/ 	.byte	0x00, 0xf0, 0x11, 0x00


	//----- nvinfo : EIATTR_KPARAM_INFO
	.align		4
.L_21:
        /*007c*/ 	.byte	0x04, 0x17
        /*007e*/ 	.short	(.L_23 - .L_22)
.L_22:
        /*0080*/ 	.word	0x00000000
        /*0084*/ 	.short	0x0007
        /*0086*/ 	.short	0x0028
        /*0088*/ 	.byte	0x00, 0xf0, 0x11, 0x00


	//----- nvinfo : EIATTR_KPARAM_INFO
	.align		4
.L_23:
        /*008c*/ 	.byte	0x04, 0x17
        /*008e*/ 	.short	(.L_25 - .L_24)
.L_24:
        /*0090*/ 	.word	0x00000000
        /*0094*/ 	.short	0x0006
        /*0096*/ 	.short	0x0024
        /*0098*/ 	.byte	0x00, 0xf0, 0x11, 0x00


	//----- nvinfo : EIATTR_KPARAM_INFO
	.align		4
.L_25:
        /*009c*/ 	.byte	0x04, 0x17
        /*009e*/ 	.short	(.L_27 - .L_26)
.L_26:
        /*00a0*/ 	.word	0x00000000
        /*00a4*/ 	.short	0x0005
        /*00a6*/ 	.short	0x0020
        /*00a8*/ 	.byte	0x00, 0xf0, 0x11, 0x00


	//----- nvinfo : EIATTR_KPARAM_INFO
	.align		4
.L_27:
        /*00ac*/ 	.byte	0x04, 0x17
        /*00ae*/ 	.short	(.L_29 - .L_28)
.L_28:
        /*00b0*/ 	.word	0x00000000
        /*00b4*/ 	.short	0x0004
        /*00b6*/ 	.short	0x001c
        /*00b8*/ 	.byte	0x00, 0xf0, 0x11, 0x00


	//----- nvinfo : EIATTR_KPARAM_INFO
	.align		4
.L_29:
        /*00bc*/ 	.byte	0x04, 0x17
        /*00be*/ 	.short	(.L_31 - .L_30)
.L_30:
        /*00c0*/ 	.word	0x00000000
        /*00c4*/ 	.short	0x0003
        /*00c6*/ 	.short	0x0018
        /*00c8*/ 	.byte	0x00, 0xf0, 0x11, 0x00


	//----- nvinfo : EIATTR_KPARAM_INFO
	.align		4
.L_31:
        /*00cc*/ 	.byte	0x04, 0x17
        /*00ce*/ 	.short	(.L_33 - .L_32)
.L_32:
        /*00d0*/ 	.word	0x00000000
        /*00d4*/ 	.short	0x0002
        /*00d6*/ 	.short	0x0010
        /*00d8*/ 	.byte	0x00, 0xf4, 0x21, 0x00


	//----- nvinfo : EIATTR_KPARAM_INFO
	.align		4
.L_33:
        /*00dc*/ 	.byte	0x04, 0x17
        /*00de*/ 	.short	(.L_35 - .L_34)
.L_34:
        /*00e0*/ 	.word	0x00000000
        /*00e4*/ 	.short	0x0001
        /*00e6*/ 	.short	0x0008
        /*00e8*/ 	.byte	0x00, 0xf4, 0x21, 0x00


	//----- nvinfo : EIATTR_KPARAM_INFO
	.align		4
.L_35:
        /*00ec*/ 	.byte	0x04, 0x17
        /*00ee*/ 	.short	(.L_37 - .L_36)
.L_36:
        /*00f0*/ 	.word	0x00000000
        /*00f4*/ 	.short	0x0000
        /*00f6*/ 	.short	0x0000
        /*00f8*/ 	.byte	0x00, 0xf4, 0x21, 0x00


	//----- nvinfo : EIATTR_MAXREG_COUNT
	.align		4
.L_37:
        /*00fc*/ 	.byte	0x03, 0x1b
        /*00fe*/ 	.short	0x00ff


	//----- nvinfo : EIATTR_NUM_BARRIERS
	.align		4
        /*0100*/ 	.byte	0x02, 0x4c
        /*0102*/ 	.byte	0x01
	.zero		1


	//----- nvinfo : EIATTR_MERCURY_ISA_VERSION
	.align		4
        /*0104*/ 	.byte	0x03, 0x5f
        /*0106*/ 	.short	0x0000


	//----- nvinfo : EIATTR_EXIT_INSTR_OFFSETS
	.align		4
        /*0108*/ 	.byte	0x04, 0x1c
        /*010a*/ 	.short	(.L_39 - .L_38)


	//   ....[0]....
.L_38:
        /*010c*/ 	.word	0x000083c0


	//   ....[1]....
        /*0110*/ 	.word	0x000083f0


	//----- nvinfo : EIATTR_REQNTID
	.align		4
.L_39:
        /*0114*/ 	.byte	0x04, 0x10
        /*0116*/ 	.short	(.L_41 - .L_40)
.L_40:
        /*0118*/ 	.word	0x00000080
        /*011c*/ 	.word	0x00000001
        /*0120*/ 	.word	0x00000001
.L_41:


//--------------------- .nv.callgraph             --------------------------
	.section	.nv.callgraph,"",@"SHT_CUDA_CALLGRAPH"
	.align	4
	.sectionentsize	8
	.align		4
        /*0000*/ 	.word	0x00000000
	.align		4
        /*0004*/ 	.word	0xffffffff
	.align		4
        /*0008*/ 	.word	0x00000000
	.align		4
        /*000c*/ 	.word	0xfffffffe
	.align		4
        /*0010*/ 	.word	0x00000000
	.align		4
        /*0014*/ 	.word	0xfffffffd
	.align		4
        /*0018*/ 	.word	0x00000000
	.align		4
        /*001c*/ 	.word	0xfffffffc


//--------------------- .nv.rel.action            --------------------------
	.section	.nv.rel.action,"",@"SHT_CUDA_RELOCINFO"
	.align	8
	.sectionentsize	8
        /*0000*/ 	.byte	0x73, 0x00, 0x00, 0x00, 0x00, 0x00, 0x00, 0x00, 0x00, 0x00, 0x00, 0x11, 0x25, 0x00, 0x05, 0x36


//--------------------- .nv.constant0.matmul_kernel --------------------------
	.section	.nv.constant0.matmul_kernel,"a",@progbits
	.sectionflags	@""
	.align	4
.nv.constant0.matmul_kernel:
	.zero		432


//--------------------- .text.matmul_kernel       --------------------------
	.section	.text.matmul_kernel,"ax",@progbits
	.sectioninfo	@"SHI_REGISTERS=255"
	.align	128
        .global         matmul_kernel
        .type           matmul_kernel,@function
        .size           matmul_kernel,(.L_x_5 - matmul_kernel)
        .other          matmul_kernel,@"STO_CUDA_ENTRY STV_DEFAULT"
matmul_kernel:
.text.matmul_kernel:
[----:B------:R-:W-:Y:S02]  /*0000*/  IMAD.MOV.U32 R1, RZ, RZ, c[0x0][0x28] ;  /* 0x00000a00ff017624 */ /* 0x000fe400078e00ff */
[----:B------:R-:W-:Y:S01]  /*0010*/  IMAD.MOV.U32 R0, RZ, RZ, c[0x0][0x17c] ;  /* 0x00005f00ff007624 */ /* 0x000fe200078e00ff */
[----:B------:R-:W0:Y:S01]  /*0020*/  S2R R5, SR_CTAID.X ;  /* 0x0000000000057919 */ /* 0x000e220000002500 */
[----:B------:R-:W-:Y:S01]  /*0030*/  IMAD.MOV.U32 R221, RZ, RZ, c[0x0][0x180] ;  /* 0x00006000ffdd7624 */ /* 0x000fe200078e00ff */
[----:B------:R-:W-:Y:S02]  /*0040*/  ULDC UR4, c[0x0][0x180] ;  /* 0x0000600000047ab9 */ /* 0x000fe40000000800 */
[----:B------:R-:W-:Y:S01]  /*0050*/  IADD3 R0, R0, 0x7f, RZ ;  /* 0x0000007f00007810 */ /* 0x000fe20007ffe0ff */
[----:B------:R-:W1:Y:S01]  /*0060*/  S2R R195, SR_TID.X ;  /* 0x0000000000c37919 */ /* 0x000e620000002100 */
[----:B------:R-:W-:Y:S01]  /*0070*/  IADD3 R221, R221, 0x3f, RZ ;  /* 0x0000003fdddd7810 */ /* 0x000fe20007ffe0ff */
[----:B------:R-:W-:Y:S01]  /*0080*/  ULDC.64 UR6, c[0x0][0x118] ;  /* 0x0000460000067ab9 */ /* 0x000fe20000000a00 */
[----:B------:R-:W-:-:S04]  /*0090*/  SHF.R.S32.HI R3, RZ, 0x1f, R0 ;  /* 0x0000001fff037819 */ /* 0x000fc80000011400 */
[----:B------:R-:W-:-:S04]  /*00a0*/  LEA.HI R3, R3, R0, RZ, 0x7 ;  /* 0x0000000003037211 */ /* 0x000fc800078f38ff */
[----:B------:R-:W-:-:S05]  /*00b0*/  SHF.R.S32.HI R3, RZ, 0x7, R3 ;  /* 0x00000007ff037819 */ /* 0x000fca0000011403 */
[----:B------:R-:W-:Y:S01]  /*00c0*/  IMAD.SHL.U32 R4, R3, 0x8, RZ ;  /* 0x0000000803047824 */ /* 0x000fe200078e00ff */
[----:B0-----:R-:W-:-:S04]  /*00d0*/  IABS R8, R5 ;  /* 0x0000000500087213 */ /* 0x001fc80000000000 */
[-C--:B------:R-:W-:Y:S02]  /*00e0*/  IABS R7, R4.reuse ;  /* 0x0000000400077213 */ /* 0x080fe40000000000 */
[----:B------:R-:W-:Y:S02]  /*00f0*/  IABS R10, R4 ;  /* 0x00000004000a7213 */ /* 0x000fe40000000000 */
[----:B------:R-:W0:Y:S01]  /*0100*/  I2F.RP R0, R7 ;  /* 0x0000000700007306 */ /* 0x000e220000209400 */
[----:B-1----:R-:W-:Y:S02]  /*0110*/  SHF.R.U32.HI R239, RZ, 0x5, R195 ;  /* 0x00000005ffef7819 */ /* 0x002fe400000116c3 */
[----:B------:R-:W-:Y:S02]  /*0120*/  LOP3.LUT R238, R195, 0x60, RZ, 0xc0, !PT ;  /* 0x00000060c3ee7812 */ /* 0x000fe400078ec0ff */
[----:B------:R-:W-:-:S04]  /*0130*/  SGXT.U32 R239, R239, 0x2 ;  /* 0x00000002efef781a */ /* 0x000fc80000000000 */
[C---:B------:R-:W-:Y:S02]  /*0140*/  LOP3.LUT R237, R239.reuse, 0x4, RZ, 0xfc, !PT ;  /* 0x00000004efed7812 */ /* 0x040fe400078efcff */
[C---:B------:R-:W-:Y:S02]  /*0150*/  LOP3.LUT R236, R239.reuse, 0x8, RZ, 0xfc, !PT ;  /* 0x00000008efec7812 */ /* 0x040fe400078efcff */
[C---:B------:R-:W-:Y:S02]  /*0160*/  LOP3.LUT R235, R239.reuse, 0xc, RZ, 0xfc, !PT ;  /* 0x0000000cefeb7812 */ /* 0x040fe400078efcff */
[C---:B------:R-:W-:Y:S01]  /*0170*/  LOP3.LUT R234, R239.reuse, 0x10, RZ, 0xfc, !PT ;  /* 0x00000010efea7812 */ /* 0x040fe200078efcff */
[----:B0-----:R-:W0:Y:S01]  /*0180*/  MUFU.RCP R0, R0 ;  /* 0x0000000000007308 */ /* 0x001e220000001000 */
[C---:B------:R-:W-:Y:S02]  /*0190*/  LOP3.LUT R233, R239.reuse, 0x14, RZ, 0xfc, !PT ;  /* 0x00000014efe97812 */ /* 0x040fe400078efcff */
[----:B------:R-:W-:-:S02]  /*01a0*/  LOP3.LUT R232, R239, 0x18, RZ, 0xfc, !PT ;  /* 0x00000018efe87812 */ /* 0x000fc400078efcff */
[C---:B------:R-:W-:Y:S02]  /*01b0*/  LOP3.LUT R231, R239.reuse, 0x1c, RZ, 0xfc, !PT ;  /* 0x0000001cefe77812 */ /* 0x040fe400078efcff */
[C---:B------:R-:W-:Y:S02]  /*01c0*/  LOP3.LUT R230, R239.reuse, 0x20, RZ, 0xfc, !PT ;  /* 0x00000020efe67812 */ /* 0x040fe400078efcff */
[C---:B------:R-:W-:Y:S02]  /*01d0*/  LOP3.LUT R229, R239.reuse, 0x24, RZ, 0xfc, !PT ;  /* 0x00000024efe57812 */ /* 0x040fe400078efcff */
[C---:B------:R-:W-:Y:S02]  /*01e0*/  LOP3.LUT R228, R239.reuse, 0x28, RZ, 0xfc, !PT ;  /* 0x00000028efe47812 */ /* 0x040fe400078efcff */
[C---:B------:R-:W-:Y:S02]  /*01f0*/  LOP3.LUT R227, R239.reuse, 0x2c, RZ, 0xfc, !PT ;  /* 0x0000002cefe37812 */ /* 0x040fe400078efcff */
[----:B------:R-:W-:-:S02]  /*0200*/  LOP3.LUT R226, R239, 0x30, RZ, 0xfc, !PT ;  /* 0x00000030efe27812 */ /* 0x000fc400078efcff */
[----:B0-----:R-:W-:Y:S01]  /*0210*/  IADD3 R2, R0, 0xffffffe, RZ ;  /* 0x0ffffffe00027810 */ /* 0x001fe20007ffe0ff */
[----:B------:R-:W-:Y:S01]  /*0220*/  IMAD.MOV R0, RZ, RZ, -R10 ;  /* 0x000000ffff007224 */ /* 0x000fe200078e0a0a */
[C---:B------:R-:W-:Y:S02]  /*0230*/  LOP3.LUT R225, R239.reuse, 0x34, RZ, 0xfc, !PT ;  /* 0x00000034efe17812 */ /* 0x040fe400078efcff */
[----:B------:R0:W1:Y:S01]  /*0240*/  F2I.FTZ.U32.TRUNC.NTZ R3, R2 ;  /* 0x0000000200037305 */ /* 0x000062000021f000 */
[C---:B------:R-:W-:Y:S02]  /*0250*/  LOP3.LUT R224, R239.reuse, 0x38, RZ, 0xfc, !PT ;  /* 0x00000038efe07812 */ /* 0x040fe400078efcff */
[----:B------:R-:W-:Y:S01]  /*0260*/  LOP3.LUT R223, R239, 0x3c, RZ, 0xfc, !PT ;  /* 0x0000003cefdf7812 */ /* 0x000fe200078efcff */
[----:B0-----:R-:W-:Y:S02]  /*0270*/  IMAD.MOV.U32 R2, RZ, RZ, RZ ;  /* 0x000000ffff027224 */ /* 0x001fe400078e00ff */
[----:B-1----:R-:W-:-:S04]  /*0280*/  IMAD.MOV R6, RZ, RZ, -R3 ;  /* 0x000000ffff067224 */ /* 0x002fc800078e0a03 */
[----:B------:R-:W-:Y:S02]  /*0290*/  IMAD R9, R6, R7, RZ ;  /* 0x0000000706097224 */ /* 0x000fe400078e02ff */
[----:B------:R-:W-:Y:S02]  /*02a0*/  IMAD.MOV.U32 R6, RZ, RZ, R8 ;  /* 0x000000ffff067224 */ /* 0x000fe400078e0008 */
[----:B------:R-:W-:-:S06]  /*02b0*/  IMAD.HI.U32 R3, R3, R9, R2 ;  /* 0x0000000903037227 */ /* 0x000fcc00078e0002 */
[----:B------:R-:W-:-:S04]  /*02c0*/  IMAD.HI.U32 R3, R3, R6, RZ ;  /* 0x0000000603037227 */ /* 0x000fc800078e00ff */
[----:B------:R-:W-:-:S05]  /*02d0*/  IMAD R0, R3, R0, R6 ;  /* 0x0000000003007224 */ /* 0x000fca00078e0206 */
[----:B------:R-:W-:-:S13]  /*02e0*/  ISETP.GT.U32.AND P1, PT, R7, R0, PT ;  /* 0x000000000700720c */ /* 0x000fda0003f24070 */
[----:B------:R-:W-:Y:S01]  /*02f0*/  @!P1 IMAD.IADD R0, R0, 0x1, -R7 ;  /* 0x0000000100009824 */ /* 0x000fe200078e0a07 */
[----:B------:R-:W-:Y:S02]  /*0300*/  @!P1 IADD3 R3, R3, 0x1, RZ ;  /* 0x0000000103039810 */ /* 0x000fe40007ffe0ff */
[----:B------:R-:W-:Y:S02]  /*0310*/  ISETP.NE.AND P1, PT, R4, RZ, PT ;  /* 0x000000ff0400720c */ /* 0x000fe40003f25270 */
[----:B------:R-:W-:Y:S02]  /*0320*/  ISETP.GE.U32.AND P0, PT, R0, R7, PT ;  /* 0x000000070000720c */ /* 0x000fe40003f06070 */
[----:B------:R-:W-:-:S04]  /*0330*/  LOP3.LUT R0, R5, R4, RZ, 0x3c, !PT ;  /* 0x0000000405007212 */ /* 0x000fc800078e3cff */
[----:B------:R-:W-:Y:S01]  /*0340*/  ISETP.GE.AND P2, PT, R0, RZ, PT ;  /* 0x000000ff0000720c */ /* 0x000fe20003f46270 */
[----:B------:R-:W-:-:S05]  /*0350*/  IMAD.MOV.U32 R0, RZ, RZ, 0x1f ;  /* 0x0000001fff007424 */ /* 0x000fca00078e00ff */
[----:B------:R-:W-:Y:S02]  /*0360*/  IADD3 R0, R0, c[0x0][0x178], RZ ;  /* 0x00005e0000007a10 */ /* 0x000fe40007ffe0ff */
[----:B------:R-:W-:-:S05]  /*0370*/  @P0 IADD3 R3, R3, 0x1, RZ ;  /* 0x0000000103030810 */ /* 0x000fca0007ffe0ff */
[----:B------:R-:W-:Y:S01]  /*0380*/  IMAD.MOV.U32 R2, RZ, RZ, R3 ;  /* 0x000000ffff027224 */ /* 0x000fe200078e0003 */
[----:B------:R-:W-:-:S03]  /*0390*/  SHF.R.S32.HI R3, RZ, 0x1f, R0 ;  /* 0x0000001fff037819 */ /* 0x000fc60000011400 */
[----:B------:R-:W-:Y:S01]  /*03a0*/  @!P2 IMAD.MOV R2, RZ, RZ, -R2 ;  /* 0x000000ffff02a224 */ /* 0x000fe200078e0a02 */
[----:B------:R-:W-:Y:S02]  /*03b0*/  @!P1 LOP3.LUT R2, RZ, R4, RZ, 0x33, !PT ;  /* 0x00000004ff029212 */ /* 0x000fe400078e33ff */
[----:B------:R-:W-:-:S03]  /*03c0*/  LEA.HI R3, R3, R0, RZ, 0x5 ;  /* 0x0000000003037211 */ /* 0x000fc600078f28ff */
[----:B------:R-:W-:Y:S02]  /*03d0*/  IMAD.SHL.U32 R6, R2, 0x8, RZ ;  /* 0x0000000802067824 */ /* 0x000fe400078e00ff */
[----:B------:R-:W-:-:S03]  /*03e0*/  IMAD.MOV R2, RZ, RZ, -R2 ;  /* 0x000000ffff027224 */ /* 0x000fc600078e0a02 */
[----:B------:R-:W-:Y:S01]  /*03f0*/  LEA.HI.SX32 R3, R3, -R6, 0x1b ;  /* 0x8000000603037211 */ /* 0x000fe200078fdaff */
[----:B------:R-:W-:-:S03]  /*0400*/  IMAD R4, R4, R2, R5 ;  /* 0x0000000204047224 */ /* 0x000fc600078e0205 */
[----:B------:R-:W-:Y:S02]  /*0410*/  IMNMX R11, R3, 0x8, PT ;  /* 0x00000008030b7817 */ /* 0x000fe40003800200 */
[----:B------:R-:W-:Y:S02]  /*0420*/  IABS R9, R4 ;  /* 0x0000000400097213 */ /* 0x000fe40000000000 */
[----:B------:R-:W-:-:S04]  /*0430*/  IABS R7, R11 ;  /* 0x0000000b00077213 */ /* 0x000fc80000000000 */
[----:B------:R-:W0:Y:S08]  /*0440*/  I2F.RP R0, R7 ;  /* 0x0000000700007306 */ /* 0x000e300000209400 */
[----:B0-----:R-:W0:Y:S02]  /*0450*/  MUFU.RCP R0, R0 ;  /* 0x0000000000007308 */ /* 0x001e240000001000 */
[----:B0-----:R-:W-:-:S06]  /*0460*/  IADD3 R3, R0, 0xffffffe, RZ ;  /* 0x0ffffffe00037810 */ /* 0x001fcc0007ffe0ff */
[----:B------:R-:W0:Y:S02]  /*0470*/  F2I.FTZ.U32.TRUNC.NTZ R3, R3 ;  /* 0x0000000300037305 */ /* 0x000e24000021f000 */
[----:B0-----:R-:W-:-:S04]  /*0480*/  IMAD.MOV R8, RZ, RZ, -R3 ;  /* 0x000000ffff087224 */ /* 0x001fc800078e0a03 */
[----:B------:R-:W-:Y:S01]  /*0490*/  IMAD.MOV.U32 R2, RZ, RZ, R8 ;  /* 0x000000ffff027224 */ /* 0x000fe200078e0008 */
[----:B------:R-:W-:-:S03]  /*04a0*/  IABS R8, R11 ;  /* 0x0000000b00087213 */ /* 0x000fc60000000000 */
[----:B------:R-:W-:Y:S02]  /*04b0*/  IMAD R5, R2, R7, RZ ;  /* 0x0000000702057224 */ /* 0x000fe400078e02ff */
[----:B------:R-:W-:Y:S02]  /*04c0*/  IMAD.MOV.U32 R2, RZ, RZ, RZ ;  /* 0x000000ffff027224 */ /* 0x000fe400078e00ff */
[----:B------:R-:W-:Y:S02]  /*04d0*/  IMAD.MOV R0, RZ, RZ, -R8 ;  /* 0x000000ffff007224 */ /* 0x000fe400078e0a08 */
[----:B------:R-:W-:Y:S01]  /*04e0*/  IMAD.HI.U32 R2, R3, R5, R2 ;  /* 0x0000000503027227 */ /* 0x000fe200078e0002 */
[----:B------:R-:W-:-:S05]  /*04f0*/  LOP3.LUT R3, R195, 0x1f, RZ, 0xc0, !PT ;  /* 0x0000001fc3037812 */ /* 0x000fca00078ec0ff */
        /* <DEDUP_REMOVED lines=8> */
[----:B------:R-:W-:-:S07]  /*0580*/  ISETP.GE.AND P2, PT, R0, RZ, PT ;  /* 0x000000ff0000720c */ /* 0x000fce0003f46270 */
[----:B------:R-:W-:Y:S02]  /*0590*/  @P0 IADD3 R2, R2, 0x1, RZ ;  /* 0x0000000102020810 */ /* 0x000fe40007ffe0ff */
[----:B------:R-:W-:-:S04]  /*05a0*/  ISETP.GT.AND P0, PT, R221, 0x3f, PT ;  /* 0x0000003fdd00780c */ /* 0x000fc80003f04270 */
[----:B------:R-:W-:Y:S01]  /*05b0*/  @!P2 IMAD.MOV R2, RZ, RZ, -R2 ;  /* 0x000000ffff02a224 */ /* 0x000fe200078e0a02 */
[----:B------:R-:W-:-:S05]  /*05c0*/  @!P1 LOP3.LUT R2, RZ, R11, RZ, 0x33, !PT ;  /* 0x0000000bff029212 */ /* 0x000fca00078e33ff */
[----:B------:R-:W-:Y:S02]  /*05d0*/  IMAD.MOV R0, RZ, RZ, -R2 ;  /* 0x000000ffff007224 */ /* 0x000fe400078e0a02 */
[----:B------:R-:W-:Y:S02]  /*05e0*/  IMAD.SHL.U32 R118, R2, 0x80, RZ ;  /* 0x0000008002767824 */ /* 0x000fe400078e00ff */
[----:B------:R-:W-:-:S04]  /*05f0*/  IMAD R0, R11, R0, R4 ;  /* 0x000000000b007224 */ /* 0x000fc800078e0204 */
[----:B------:R-:W-:-:S04]  /*0600*/  IMAD.IADD R0, R6, 0x1, R0 ;  /* 0x0000000106007824 */ /* 0x000fc800078e0200 */
[----:B------:R-:W-:Y:S01]  /*0610*/  IMAD R120, R0, 0x20, R3 ;  /* 0x0000002000787824 */ /* 0x000fe200078e0203 */
[----:B------:R-:W-:Y:S05]  /*0620*/  @P0 BRA `(.L_x_0) ;  /* 0x000000a000000947 */ /* 0x000fea0003800000 */
[----:B------:R-:W-:Y:S01]  /*0630*/  IMAD.SHL.U32 R196, R195, 0x8, RZ ;  /* 0x00000008c3c47824 */ /* 0x000fe200078e00ff */
[----:B------:R-:W-:Y:S01]  /*0640*/  CS2R R84, SRZ ;  /* 0x0000000000547805 */ /* 0x000fe2000001ff00 */
[----:B------:R-:W-:Y:S01]  /*0650*/  CS2R R8, SRZ ;  /* 0x0000000000087805 */ /* 0x000fe2000001ff00 */
[----:B------:R-:W-:Y:S01]  /*0660*/  CS2R R88, SRZ ;  /* 0x0000000000587805 */ /* 0x000fe2000001ff00 */
[----:B------:R-:W-:Y:S01]  /*0670*/  CS2R R6, SRZ ;  /* 0x0000000000067805 */ /* 0x000fe2000001ff00 */
[----:B------:R-:W-:Y:S01]  /*0680*/  CS2R R86, SRZ ;  /* 0x0000000000567805 */ /* 0x000fe2000001ff00 */
[----:B------:R-:W-:Y:S01]  /*0690*/  CS2R R4, SRZ ;  /* 0x0000000000047805 */ /* 0x000fe2000001ff00 */
[----:B------:R-:W-:Y:S01]  /*06a0*/  CS2R R90, SRZ ;  /* 0x00000000005a7805 */ /* 0x000fe2000001ff00 */
[----:B------:R-:W-:Y:S01]  /*06b0*/  CS2R R2, SRZ ;  /* 0x0000000000027805 */ /* 0x000fe2000001ff00 */
[----:B------:R-:W-:Y:S05]  /*06c0*/  BRA `(.L_x_1) ;  /* 0x00006d8000007947 */ /* 0x000fea0003800000 */
.L_x_0:
[----:B------:R-:W-:Y:S01]  /*06d0*/  IABS R0, c[0x0][0x17c] ;  /* 0x00005f0000007a13 */ /* 0x000fe20000000000 */
[C---:B------:R-:W-:Y:S01]  /*06e0*/  IMAD.SHL.U32 R196, R195.reuse, 0x8, RZ ;  /* 0x00000008c3c47824 */ /* 0x040fe200078e00ff */
[--C-:B------:R-:W-:Y:S01]  /*06f0*/  SHF.R.U32.HI R5, RZ, 0x6, R195.reuse ;  /* 0x00000006ff057819 */ /* 0x100fe200000116c3 */
[C---:B------:R-:W-:Y:S01]  /*0700*/  IMAD.SHL.U32 R215, R195.reuse, 0x20, RZ ;  /* 0x00000020c3d77824 */ /* 0x040fe200078e00ff */
[----:B------:R-:W0:Y:S01]  /*0710*/  I2F.RP R7, R0 ;  /* 0x0000000000077306 */ /* 0x000e220000209400 */
[----:B------:R-:W-:Y:S01]  /*0720*/  LOP3.LUT R222, R195, 0x3f, RZ, 0xc0, !PT ;  /* 0x0000003fc3de7812 */ /* 0x000fe200078ec0ff */
[----:B------:R-:W-:Y:S01]  /*0730*/  IMAD.MOV.U32 R194, RZ, RZ, c[0x0][0x18c] ;  /* 0x00006300ffc27624 */ /* 0x000fe200078e00ff */
[----:B------:R-:W-:Y:S01]  /*0740*/  SGXT.U32 R5, R5, 0x1 ;  /* 0x000000010505781a */ /* 0x000fe20000000000 */
[----:B------:R-:W-:Y:S01]  /*0750*/  IMAD.MOV.U32 R193, RZ, RZ, c[0x0][0x188] ;  /* 0x00006200ffc17624 */ /* 0x000fe200078e00ff */
[----:B------:R-:W-:Y:S01]  /*0760*/  SHF.R.S32.HI R219, RZ, 0x6, R195 ;  /* 0x00000006ffdb7819 */ /* 0x000fe200000114c3 */
[----:B------:R-:W-:Y:S01]  /*0770*/  IMAD.SHL.U32 R10, R222, 0x2, RZ ;  /* 0x00000002de0a7824 */ /* 0x000fe200078e00ff */
[----:B------:R-:W-:Y:S01]  /*0780*/  LOP3.LUT R6, R118, R5, RZ, 0xfc, !PT ;  /* 0x0000000576067212 */ /* 0x000fe200078efcff */
[----:B------:R-:W-:Y:S01]  /*0790*/  IMAD R119, R222, c[0x0][0x18c], RZ ;  /* 0x00006300de777a24 */ /* 0x000fe200078e02ff */
[----:B------:R-:W-:Y:S01]  /*07a0*/  SGXT R219, R219, 0x1 ;  /* 0x00000001dbdb781a */ /* 0x000fe20000000200 */
[----:B------:R-:W-:Y:S01]  /*07b0*/  IMAD R220, R239, c[0x0][0x188], RZ ;  /* 0x00006200efdc7a24 */ /* 0x000fe200078e02ff */
[C---:B------:R-:W-:Y:S01]  /*07c0*/  LOP3.LUT R12, R6.reuse, 0x7c, RZ, 0xfc, !PT ;  /* 0x0000007c060c7812 */ /* 0x040fe200078efcff */
[----:B------:R-:W-:Y:S01]  /*07d0*/  IMAD R211, R223, c[0x0][0x188], RZ ;  /* 0x00006200dfd37a24 */ /* 0x000fe200078e02ff */
[----:B------:R-:W-:Y:S01]  /*07e0*/  LOP3.LUT R13, R6, 0x7a, RZ, 0xfc, !PT ;  /* 0x0000007a060d7812 */ /* 0x000fe200078efcff */
[----:B------:R-:W-:Y:S01]  /*07f0*/  IMAD R210, R224, c[0x0][0x188], RZ ;  /* 0x00006200e0d27a24 */ /* 0x000fe200078e02ff */
[----:B------:R-:W-:Y:S01]  /*0800*/  IABS R9, R12 ;  /* 0x0000000c00097213 */ /* 0x000fe20000000000 */
[----:B0-----:R-:W0:Y:S01]  /*0810*/  MUFU.RCP R7, R7 ;  /* 0x0000000700077308 */ /* 0x001e220000001000 */
[----:B------:R-:W-:Y:S01]  /*0820*/  IABS R11, R13 ;  /* 0x0000000d000b7213 */ /* 0x000fe20000000000 */
[----:B------:R-:W-:Y:S01]  /*0830*/  IMAD R209, R225, c[0x0][0x188], RZ ;  /* 0x00006200e1d17a24 */ /* 0x000fe200078e02ff */
[----:B------:R-:W-:Y:S01]  /*0840*/  LOP3.LUT R14, R6, 0x78, RZ, 0xfc, !PT ;  /* 0x00000078060e7812 */ /* 0x000fe200078efcff */
[----:B------:R-:W-:Y:S01]  /*0850*/  IMAD R208, R226, c[0x0][0x188], RZ ;  /* 0x00006200e2d07a24 */ /* 0x000fe200078e02ff */
[----:B------:R-:W-:Y:S01]  /*0860*/  ISETP.GE.AND P6, PT, R12, RZ, PT ;  /* 0x000000ff0c00720c */ /* 0x000fe20003fc6270 */
[----:B------:R-:W-:Y:S01]  /*0870*/  IMAD R207, R227, c[0x0][0x188], RZ ;  /* 0x00006200e3cf7a24 */ /* 0x000fe200078e02ff */
[----:B------:R-:W-:Y:S01]  /*0880*/  LOP3.LUT R219, R10, 0x90, R219, 0x78, !PT ;  /* 0x000000900adb7812 */ /* 0x000fe200078e78db */
[----:B------:R-:W-:Y:S01]  /*0890*/  IMAD R206, R228, c[0x0][0x188], RZ ;  /* 0x00006200e4ce7a24 */ /* 0x000fe200078e02ff */
[----:B------:R-:W-:Y:S01]  /*08a0*/  LOP3.LUT R10, R6, 0x74, RZ, 0xfc, !PT ;  /* 0x00000074060a7812 */ /* 0x000fe200078efcff */
[----:B------:R-:W-:Y:S01]  /*08b0*/  IMAD R205, R229, c[0x0][0x188], RZ ;  /* 0x00006200e5cd7a24 */ /* 0x000fe200078e02ff */
[----:B------:R-:W-:Y:S01]  /*08c0*/  ISETP.GE.AND P3, PT, R13, RZ, PT ;  /* 0x000000ff0d00720c */ /* 0x000fe20003f66270 */
[----:B------:R-:W-:Y:S01]  /*08d0*/  IMAD R204, R230, c[0x0][0x188], RZ ;  /* 0x00006200e6cc7a24 */ /* 0x000fe200078e02ff */
[----:B------:R-:W-:Y:S01]  /*08e0*/  IABS R12, R10 ;  /* 0x0000000a000c7213 */ /* 0x000fe20000000000 */
[----:B------:R-:W-:Y:S01]  /*08f0*/  IMAD R203, R231, c[0x0][0x188], RZ ;  /* 0x00006200e7cb7a24 */ /* 0x000fe200078e02ff */
[----:B------:R-:W-:Y:S01]  /*0900*/  LOP3.LUT R17, R6, 0x70, RZ, 0xfc, !PT ;  /* 0x0000007006117812 */ /* 0x000fe200078efcff */
[----:B------:R-:W-:Y:S01]  /*0910*/  IMAD R202, R232, c[0x0][0x188], RZ ;  /* 0x00006200e8ca7a24 */ /* 0x000fe200078e02ff */
[----:B0-----:R-:W-:Y:S01]  /*0920*/  IADD3 R2, R7, 0xffffffe, RZ ;  /* 0x0ffffffe07027810 */ /* 0x001fe20007ffe0ff */
[----:B------:R-:W-:Y:S01]  /*0930*/  IMAD R201, R233, c[0x0][0x188], RZ ;  /* 0x00006200e9c97a24 */ /* 0x000fe200078e02ff */
[----:B------:R-:W-:Y:S01]  /*0940*/  LOP3.LUT R18, R6, 0x6e, RZ, 0xfc, !PT ;  /* 0x0000006e06127812 */ /* 0x000fe200078efcff */
[----:B------:R-:W-:Y:S01]  /*0950*/  IMAD R200, R234, c[0x0][0x188], RZ ;  /* 0x00006200eac87a24 */ /* 0x000fe200078e02ff */
[----:B------:R0:W1:Y:S01]  /*0960*/  F2I.FTZ.U32.TRUNC.NTZ R3, R2 ;  /* 0x0000000200037305 */ /* 0x000062000021f000 */
[C---:B------:R-:W-:Y:S01]  /*0970*/  LOP3.LUT R19, R6.reuse, 0x6c, RZ, 0xfc, !PT ;  /* 0x0000006c06137812 */ /* 0x040fe200078efcff */
[----:B------:R-:W-:Y:S01]  /*0980*/  IMAD R199, R235, c[0x0][0x188], RZ ;  /* 0x00006200ebc77a24 */ /* 0x000fe200078e02ff */
[----:B------:R-:W-:Y:S01]  /*0990*/  LOP3.LUT R20, R6, 0x6a, RZ, 0xfc, !PT ;  /* 0x0000006a06147812 */ /* 0x000fe200078efcff */
[----:B------:R-:W-:Y:S01]  /*09a0*/  IMAD R198, R236, c[0x0][0x188], RZ ;  /* 0x00006200ecc67a24 */ /* 0x000fe200078e02ff */
[----:B------:R-:W-:Y:S01]  /*09b0*/  IABS R15, R19 ;  /* 0x00000013000f7213 */ /* 0x000fe20000000000 */
[----:B------:R-:W-:Y:S01]  /*09c0*/  IMAD R197, R237, c[0x0][0x188], RZ ;  /* 0x00006200edc57a24 */ /* 0x000fe200078e02ff */
[----:B------:R-:W-:Y:S01]  /*09d0*/  IABS R16, R20 ;  /* 0x0000001400107213 */ /* 0x000fe20000000000 */
[----:B------:R-:W-:Y:S01]  /*09e0*/  CS2R R92, SRZ ;  /* 0x00000000005c7805 */ /* 0x000fe2000001ff00 */
[----:B0-----:R-:W-:Y:S01]  /*09f0*/  IMAD.MOV.U32 R2, RZ, RZ, RZ ;  /* 0x000000ffff027224 */ /* 0x001fe200078e00ff */
[C---:B------:R-:W-:Y:S01]  /*0a00*/  LOP3.LUT R21, R6.reuse, 0x66, RZ, 0xfc, !PT ;  /* 0x0000006606157812 */ /* 0x040fe200078efcff */
[----:B------:R-:W-:Y:S01]  /*0a10*/  CS2R R94, SRZ ;  /* 0x00000000005e7805 */ /* 0x000fe2000001ff00 */
[C---:B------:R-:W-:Y:S01]  /*0a20*/  LOP3.LUT R25, R6.reuse, 0x64, RZ, 0xfc, !PT ;  /* 0x0000006406197812 */ /* 0x040fe200078efcff */
[----:B------:R-:W-:Y:S01]  /*0a30*/  CS2R R96, SRZ ;  /* 0x0000000000607805 */ /* 0x000fe2000001ff00 */
[C---:B------:R-:W-:Y:S01]  /*0a40*/  LOP3.LUT R26, R6.reuse, 0x62, RZ, 0xfc, !PT ;  /* 0x00000062061a7812 */ /* 0x040fe200078efcff */
[----:B------:R-:W-:Y:S01]  /*0a50*/  CS2R R98, SRZ ;  /* 0x0000000000627805 */ /* 0x000fe2000001ff00 */
[--C-:B-1----:R-:W-:Y:S01]  /*0a60*/  IMAD.MOV R4, RZ, RZ, -R3.reuse ;  /* 0x000000ffff047224 */ /* 0x102fe200078e0a03 */
[C---:B------:R-:W-:Y:S01]  /*0a70*/  LOP3.LUT R27, R6.reuse, 0x60, RZ, 0xfc, !PT ;  /* 0x00000060061b7812 */ /* 0x040fe200078efcff */
[----:B------:R-:W-:Y:S01]  /*0a80*/  CS2R R100, SRZ ;  /* 0x0000000000647805 */ /* 0x000fe2000001ff00 */
[C---:B------:R-:W-:Y:S01]  /*0a90*/  LOP3.LUT R28, R6.reuse, 0x5e, RZ, 0xfc, !PT ;  /* 0x0000005e061c7812 */ /* 0x040fe200078efcff */
[----:B------:R-:W-:Y:S01]  /*0aa0*/  IMAD.MOV.U32 R5, RZ, RZ, R4 ;  /* 0x000000ffff057224 */ /* 0x000fe200078e0004 */
[----:B------:R-:W-:Y:S01]  /*0ab0*/  LOP3.LUT R4, R6, 0x7e, RZ, 0xfc, !PT ;  /* 0x0000007e06047812 */ /* 0x000fe200078efcff */
[----:B------:R-:W-:Y:S01]  /*0ac0*/  CS2R R102, SRZ ;  /* 0x0000000000667805 */ /* 0x000fe2000001ff00 */
[----:B------:R-:W-:Y:S01]  /*0ad0*/  IABS R22, R27 ;  /* 0x0000001b00167213 */ /* 0x000fe20000000000 */
[----:B------:R-:W-:Y:S01]  /*0ae0*/  IMAD R5, R5, R0, RZ ;  /* 0x0000000005057224 */ /* 0x000fe200078e02ff */
[----:B------:R-:W-:Y:S01]  /*0af0*/  IABS R8, R4 ;  /* 0x0000000400087213 */ /* 0x000fe20000000000 */
[----:B------:R-:W-:Y:S01]  /*0b00*/  CS2R R104, SRZ ;  /* 0x0000000000687805 */ /* 0x000fe2000001ff00 */
[----:B------:R-:W-:Y:S01]  /*0b10*/  ISETP.GE.AND P2, PT, R4, RZ, PT ;  /* 0x000000ff0400720c */ /* 0x000fe20003f46270 */
[----:B------:R-:W-:Y:S01]  /*0b20*/  IMAD.HI.U32 R5, R3, R5, R2 ;  /* 0x0000000503057227 */ /* 0x000fe200078e0002 */
[----:B------:R-:W-:Y:S01]  /*0b30*/  IABS R24, R28 ;  /* 0x0000001c00187213 */ /* 0x000fe20000000000 */
[----:B------:R-:W-:Y:S01]  /*0b40*/  CS2R R106, SRZ ;  /* 0x00000000006a7805 */ /* 0x000fe2000001ff00 */
[C---:B------:R-:W-:Y:S01]  /*0b50*/  LOP3.LUT R29, R6.reuse, 0x5c, RZ, 0xfc, !PT ;  /* 0x0000005c061d7812 */ /* 0x040fe200078efcff */
[----:B------:R-:W-:Y:S01]  /*0b60*/  IMAD.MOV.U32 R3, RZ, RZ, R8 ;  /* 0x000000ffff037224 */ /* 0x000fe200078e0008 */
[C---:B------:R-:W-:Y:S01]  /*0b70*/  LOP3.LUT R31, R6.reuse, 0x56, RZ, 0xfc, !PT ;  /* 0x00000056061f7812 */ /* 0x040fe200078efcff */
[----:B------:R-:W-:Y:S01]  /*0b80*/  IMAD.HI.U32 R7, R5, R9, RZ ;  /* 0x0000000905077227 */ /* 0x000fe200078e00ff */
[----:B------:R-:W-:-:S02]  /*0b90*/  LOP3.LUT R32, R6, 0x54, RZ, 0xfc, !PT ;  /* 0x0000005406207812 */ /* 0x000fc400078efcff */
[C---:B------:R-:W-:Y:S01]  /*0ba0*/  LOP3.LUT R33, R6.reuse, 0x52, RZ, 0xfc, !PT ;  /* 0x0000005206217812 */ /* 0x040fe200078efcff */
[C---:B------:R-:W-:Y:S01]  /*0bb0*/  IMAD.HI.U32 R2, R5.reuse, R3, RZ ;  /* 0x0000000305027227 */ /* 0x040fe200078e00ff */
[C---:B------:R-:W-:Y:S02]  /*0bc0*/  LOP3.LUT R34, R6.reuse, 0x50, RZ, 0xfc, !PT ;  /* 0x0000005006227812 */ /* 0x040fe400078efcff */
[C---:B------:R-:W-:Y:S01]  /*0bd0*/  LOP3.LUT R36, R6.reuse, 0x4c, RZ, 0xfc, !PT ;  /* 0x0000004c06247812 */ /* 0x040fe200078efcff */
[----:B------:R-:W-:Y:S01]  /*0be0*/  IMAD.MOV R2, RZ, RZ, -R2 ;  /* 0x000000ffff027224 */ /* 0x000fe200078e0a02 */
[----:B------:R-:W-:Y:S01]  /*0bf0*/  IABS R30, R34 ;  /* 0x00000022001e7213 */ /* 0x000fe20000000000 */
[----:B------:R-:W-:Y:S01]  /*0c00*/  IMAD.MOV R7, RZ, RZ, -R7 ;  /* 0x000000ffff077224 */ /* 0x000fe200078e0a07 */
[----:B------:R-:W-:Y:S01]  /*0c10*/  LOP3.LUT R37, R6, 0x48, RZ, 0xfc, !PT ;  /* 0x0000004806257812 */ /* 0x000fe200078efcff */
[C---:B------:R-:W-:Y:S01]  /*0c20*/  IMAD R3, R0.reuse, R2, R3 ;  /* 0x0000000200037224 */ /* 0x040fe200078e0203 */
[----:B------:R-:W-:Y:S01]  /*0c30*/  SHF.R.S32.HI R2, RZ, 0x1f, R221 ;  /* 0x0000001fff027819 */ /* 0x000fe200000114dd */
[C---:B------:R-:W-:Y:S01]  /*0c40*/  IMAD R7, R0.reuse, R7, R9 ;  /* 0x0000000700077224 */ /* 0x040fe200078e0209 */
[----:B------:R-:W-:Y:S01]  /*0c50*/  IABS R9, R14 ;  /* 0x0000000e00097213 */ /* 0x000fe20000000000 */
[----:B------:R-:W-:Y:S01]  /*0c60*/  IMAD.HI.U32 R8, R5, R11, RZ ;  /* 0x0000000b05087227 */ /* 0x000fe200078e00ff */
[----:B------:R-:W-:-:S02]  /*0c70*/  ISETP.GT.U32.AND P0, PT, R0, R3, PT ;  /* 0x000000030000720c */ /* 0x000fc40003f04070 */
[----:B------:R-:W-:Y:S01]  /*0c80*/  ISETP.GT.U32.AND P5, PT, R0, R7, PT ;  /* 0x000000070000720c */ /* 0x000fe20003fa4070 */
[----:B------:R-:W-:Y:S01]  /*0c90*/  IMAD.MOV R8, RZ, RZ, -R8 ;  /* 0x000000ffff087224 */ /* 0x000fe200078e0a08 */
[----:B------:R-:W-:Y:S01]  /*0ca0*/  LEA.HI R221, R2, R221, RZ, 0x6 ;  /* 0x000000dd02dd7211 */ /* 0x000fe200078f30ff */
[----:B------:R-:W-:Y:S01]  /*0cb0*/  IMAD.HI.U32 R2, R5, R9, RZ ;  /* 0x0000000905027227 */ /* 0x000fe200078e00ff */
[C---:B------:R-:W-:Y:S02]  /*0cc0*/  LOP3.LUT R38, R6.reuse, 0x46, RZ, 0xfc, !PT ;  /* 0x0000004606267812 */ /* 0x040fe400078efcff */
[----:B------:R-:W-:Y:S01]  /*0cd0*/  LOP3.LUT R39, R6, 0x44, RZ, 0xfc, !PT ;  /* 0x0000004406277812 */ /* 0x000fe200078efcff */
[----:B------:R-:W-:Y:S01]  /*0ce0*/  IMAD R4, R0, R8, R11 ;  /* 0x0000000800047224 */ /* 0x000fe200078e020b */
[----:B------:R-:W-:Y:S01]  /*0cf0*/  LOP3.LUT R8, R6, 0x76, RZ, 0xfc, !PT ;  /* 0x0000007606087812 */ /* 0x000fe200078efcff */
[----:B------:R-:W-:Y:S01]  /*0d00*/  IMAD.MOV R2, RZ, RZ, -R2 ;  /* 0x000000ffff027224 */ /* 0x000fe200078e0a02 */
[----:B------:R-:W-:Y:S01]  /*0d10*/  IABS R35, R38 ;  /* 0x0000002600237213 */ /* 0x000fe20000000000 */
[--C-:B------:R-:W-:Y:S01]  /*0d20*/  @!P0 IMAD.IADD R3, R3, 0x1, -R0.reuse ;  /* 0x0000000103038824 */ /* 0x100fe200078e0a00 */
[----:B------:R-:W-:Y:S01]  /*0d30*/  IABS R11, R8 ;  /* 0x00000008000b7213 */ /* 0x000fe20000000000 */
[----:B------:R-:W-:Y:S01]  /*0d40*/  @!P5 IMAD.IADD R7, R7, 0x1, -R0 ;  /* 0x000000010707d824 */ /* 0x000fe200078e0a00 */
[C---:B------:R-:W-:Y:S01]  /*0d50*/  ISETP.GT.U32.AND P4, PT, R0.reuse, R4, PT ;  /* 0x000000040000720c */ /* 0x040fe20003f84070 */
[C---:B------:R-:W-:Y:S01]  /*0d60*/  IMAD R9, R0.reuse, R2, R9 ;  /* 0x0000000200097224 */ /* 0x040fe200078e0209 */
[----:B------:R-:W-:Y:S01]  /*0d70*/  ISETP.GT.U32.AND P1, PT, R0, R3, PT ;  /* 0x000000030000720c */ /* 0x000fe20003f24070 */
[----:B------:R-:W-:Y:S01]  /*0d80*/  IMAD.SHL.U32 R194, R194, 0x40, RZ ;  /* 0x00000040c2c27824 */ /* 0x000fe200078e00ff */
[----:B------:R-:W-:Y:S01]  /*0d90*/  ISETP.GT.U32.AND P5, PT, R0, R7, PT ;  /* 0x000000070000720c */ /* 0x000fe20003fa4070 */
[----:B------:R-:W-:Y:S01]  /*0da0*/  IMAD.SHL.U32 R193, R193, 0x40, RZ ;  /* 0x00000040c1c17824 */ /* 0x000fe200078e00ff */
[----:B------:R-:W-:-:S02]  /*0db0*/  ISETP.GE.AND P0, PT, R14, RZ, PT ;  /* 0x000000ff0e00720c */ /* 0x000fc40003f06270 */
[C---:B------:R-:W-:Y:S02]  /*0dc0*/  LOP3.LUT R14, R6.reuse, 0x72, RZ, 0xfc, !PT ;  /* 0x00000072060e7812 */ /* 0x040fe400078efcff */
[----:B------:R-:W-:Y:S02]  /*0dd0*/  LOP3.LUT R40, R6, 0x42, RZ, 0xfc, !PT ;  /* 0x0000004206287812 */ /* 0x000fe400078efcff */
[----:B------:R-:W-:Y:S01]  /*0de0*/  IABS R13, R14 ;  /* 0x0000000e000d7213 */ /* 0x000fe20000000000 */
[--C-:B------:R-:W-:Y:S01]  /*0df0*/  @!P4 IMAD.IADD R4, R4, 0x1, -R0.reuse ;  /* 0x000000010404c824 */ /* 0x100fe200078e0a00 */
[----:B------:R-:W-:Y:S01]  /*0e00*/  LOP3.LUT R42, R6, 0x3e, RZ, 0xfc, !PT ;  /* 0x0000003e062a7812 */ /* 0x000fe200078efcff */
[----:B------:R-:W-:Y:S01]  /*0e10*/  @!P1 IMAD.IADD R3, R3, 0x1, -R0 ;  /* 0x0000000103039824 */ /* 0x000fe200078e0a00 */
[----:B------:R-:W-:Y:S01]  /*0e20*/  ISETP.GE.AND P1, PT, R8, RZ, PT ;  /* 0x000000ff0800720c */ /* 0x000fe20003f26270 */
[----:B------:R-:W-:Y:S01]  /*0e30*/  IMAD.HI.U32 R8, R5, R11, RZ ;  /* 0x0000000b05087227 */ /* 0x000fe200078e00ff */
[----:B------:R-:W-:-:S02]  /*0e40*/  ISETP.GT.U32.AND P4, PT, R0, R4, PT ;  /* 0x000000040000720c */ /* 0x000fc40003f84070 */
[C---:B------:R-:W-:Y:S01]  /*0e50*/  LOP3.LUT R43, R6.reuse, 0x3c, RZ, 0xfc, !PT ;  /* 0x0000003c062b7812 */ /* 0x040fe200078efcff */
[----:B------:R-:W-:Y:S01]  /*0e60*/  IMAD.MOV.U32 R2, RZ, RZ, R3 ;  /* 0x000000ffff027224 */ /* 0x000fe200078e0003 */
[C---:B------:R-:W-:Y:S01]  /*0e70*/  LOP3.LUT R45, R6.reuse, 0x3a, RZ, 0xfc, !PT ;  /* 0x0000003a062d7812 */ /* 0x040fe200078efcff */
[----:B------:R-:W-:Y:S01]  /*0e80*/  IMAD.MOV R8, RZ, RZ, -R8 ;  /* 0x000000ffff087224 */ /* 0x000fe200078e0a08 */
[----:B------:R-:W-:Y:S01]  /*0e90*/  LOP3.LUT R46, R6, 0x38, RZ, 0xfc, !PT ;  /* 0x00000038062e7812 */ /* 0x000fe200078efcff */
[----:B------:R-:W-:Y:S01]  /*0ea0*/  @!P5 IMAD.IADD R7, R7, 0x1, -R0 ;  /* 0x000000010707d824 */ /* 0x000fe200078e0a00 */
[----:B------:R-:W-:Y:S01]  /*0eb0*/  ISETP.GE.AND P5, PT, R10, RZ, PT ;  /* 0x000000ff0a00720c */ /* 0x000fe20003fa6270 */
[----:B------:R-:W-:Y:S01]  /*0ec0*/  @!P2 IMAD.MOV R2, RZ, RZ, -R2 ;  /* 0x000000ffff02a224 */ /* 0x000fe200078e0a02 */
[C---:B------:R-:W-:Y:S01]  /*0ed0*/  ISETP.GT.U32.AND P2, PT, R0.reuse, R9, PT ;  /* 0x000000090000720c */ /* 0x040fe20003f44070 */
[----:B------:R-:W-:Y:S01]  /*0ee0*/  IMAD R8, R0, R8, R11 ;  /* 0x0000000800087224 */ /* 0x000fe200078e020b */
[----:B------:R-:W-:Y:S01]  /*0ef0*/  IABS R41, R45 ;  /* 0x0000002d00297213 */ /* 0x000fe20000000000 */
[----:B------:R-:W-:Y:S01]  /*0f00*/  IMAD.MOV.U32 R3, RZ, RZ, R7 ;  /* 0x000000ffff037224 */ /* 0x000fe200078e0007 */
[C---:B------:R-:W-:Y:S01]  /*0f10*/  LOP3.LUT R47, R6.reuse, 0x36, RZ, 0xfc, !PT ;  /* 0x00000036062f7812 */ /* 0x040fe200078efcff */
[----:B------:R-:W-:Y:S01]  /*0f20*/  IMAD.HI.U32 R10, R5, R12, RZ ;  /* 0x0000000c050a7227 */ /* 0x000fe200078e00ff */
[----:B------:R-:W-:-:S02]  /*0f30*/  LOP3.LUT R48, R6, 0x34, RZ, 0xfc, !PT ;  /* 0x0000003406307812 */ /* 0x000fc400078efcff */
[----:B------:R-:W-:Y:S01]  /*0f40*/  LOP3.LUT R49, R6, 0x30, RZ, 0xfc, !PT ;  /* 0x0000003006317812 */ /* 0x000fe200078efcff */
[----:B------:R-:W-:Y:S01]  /*0f50*/  @!P6 IMAD.MOV R3, RZ, RZ, -R3 ;  /* 0x000000ffff03e224 */ /* 0x000fe200078e0a03 */
[----:B------:R-:W-:Y:S01]  /*0f60*/  ISETP.GT.U32.AND P6, PT, R0, R8, PT ;  /* 0x000000080000720c */ /* 0x000fe20003fc4070 */
[----:B------:R-:W-:Y:S01]  /*0f70*/  IMAD.MOV R11, RZ, RZ, -R10 ;  /* 0x000000ffff0b7224 */ /* 0x000fe200078e0a0a */
[----:B------:R-:W-:Y:S01]  /*0f80*/  IABS R44, R48 ;  /* 0x00000030002c7213 */ /* 0x000fe20000000000 */
[----:B------:R-:W-:Y:S01]  /*0f90*/  @!P2 IMAD.IADD R9, R9, 0x1, -R0 ;  /* 0x000000010909a824 */ /* 0x000fe200078e0a00 */
[----:B------:R-:W-:Y:S01]  /*0fa0*/  LOP3.LUT R50, R6, 0x2e, RZ, 0xfc, !PT ;  /* 0x0000002e06327812 */ /* 0x000fe200078efcff */
[C---:B------:R-:W-:Y:S01]  /*0fb0*/  IMAD R11, R0.reuse, R11, R12 ;  /* 0x0000000b000b7224 */ /* 0x040fe200078e020c */
[----:B------:R-:W-:Y:S01]  /*0fc0*/  IABS R12, R17 ;  /* 0x00000011000c7213 */ /* 0x000fe20000000000 */
[----:B------:R-:W-:Y:S01]  /*0fd0*/  IMAD.HI.U32 R7, R5, R13, RZ ;  /* 0x0000000d05077227 */ /* 0x000fe200078e00ff */
[----:B------:R-:W-:-:S02]  /*0fe0*/  ISETP.GT.U32.AND P2, PT, R0, R9, PT ;  /* 0x000000090000720c */ /* 0x000fc40003f44070 */
[C---:B------:R-:W-:Y:S01]  /*0ff0*/  LOP3.LUT R51, R6.reuse, 0x2c, RZ, 0xfc, !PT ;  /* 0x0000002c06337812 */ /* 0x040fe200078efcff */
[----:B------:R-:W-:Y:S01]  /*1000*/  IMAD.MOV R10, RZ, RZ, -R7 ;  /* 0x000000ffff0a7224 */ /* 0x000fe200078e0a07 */
[----:B------:R-:W-:Y:S01]  /*1010*/  LOP3.LUT R52, R6, 0x2a, RZ, 0xfc, !PT ;  /* 0x0000002a06347812 */ /* 0x000fe200078efcff */
[--C-:B------:R-:W-:Y:S01]  /*1020*/  @!P6 IMAD.IADD R8, R8, 0x1, -R0.reuse ;  /* 0x000000010808e824 */ /* 0x100fe200078e0a00 */
[C---:B------:R-:W-:Y:S01]  /*1030*/  LOP3.LUT R53, R6.reuse, 0x26, RZ, 0xfc, !PT ;  /* 0x0000002606357812 */ /* 0x040fe200078efcff */
[----:B------:R-:W-:Y:S01]  /*1040*/  IMAD.HI.U32 R7, R5, R12, RZ ;  /* 0x0000000c05077227 */ /* 0x000fe200078e00ff */
[----:B------:R-:W-:Y:S02]  /*1050*/  LOP3.LUT R54, R6, 0x20, RZ, 0xfc, !PT ;  /* 0x0000002006367812 */ /* 0x000fe400078efcff */
[C---:B------:R-:W-:Y:S01]  /*1060*/  ISETP.GT.U32.AND P6, PT, R0.reuse, R8, PT ;  /* 0x000000080000720c */ /* 0x040fe20003fc4070 */
[----:B------:R-:W-:Y:S01]  /*1070*/  IMAD R10, R0, R10, R13 ;  /* 0x0000000a000a7224 */ /* 0x000fe200078e020d */
[----:B------:R-:W-:Y:S01]  /*1080*/  IABS R55, R54 ;  /* 0x0000003600377213 */ /* 0x000fe20000000000 */
[----:B------:R-:W-:Y:S01]  /*1090*/  IMAD.MOV R7, RZ, RZ, -R7 ;  /* 0x000000ffff077224 */ /* 0x000fe200078e0a07 */
[----:B------:R-:W-:Y:S01]  /*10a0*/  LOP3.LUT R58, R6, 0x18, RZ, 0xfc, !PT ;  /* 0x00000018063a7812 */ /* 0x000fe200078efcff */
[----:B------:R-:W-:Y:S01]  /*10b0*/  @!P2 IMAD.IADD R9, R9, 0x1, -R0 ;  /* 0x000000010909a824 */ /* 0x000fe200078e0a00 */
[C---:B------:R-:W-:Y:S01]  /*10c0*/  ISETP.GT.U32.AND P2, PT, R0.reuse, R10, PT ;  /* 0x0000000a0000720c */ /* 0x040fe20003f44070 */
[----:B------:R-:W-:Y:S01]  /*10d0*/  IMAD R13, R0, R7, R12 ;  /* 0x00000007000d7224 */ /* 0x000fe200078e020c */
[----:B------:R-:W-:Y:S01]  /*10e0*/  IABS R63, R58 ;  /* 0x0000003a003f7213 */ /* 0x000fe20000000000 */
[--C-:B------:R-:W-:Y:S01]  /*10f0*/  @!P4 IMAD.IADD R4, R4, 0x1, -R0.reuse ;  /* 0x000000010404c824 */ /* 0x100fe200078e0a00 */
[----:B------:R-:W-:Y:S01]  /*1100*/  ISETP.GE.AND P4, PT, R14, RZ, PT ;  /* 0x000000ff0e00720c */ /* 0x000fe20003f86270 */
[----:B------:R-:W-:Y:S01]  /*1110*/  IMAD.MOV.U32 R7, RZ, RZ, R9 ;  /* 0x000000ffff077224 */ /* 0x000fe200078e0009 */
[----:B------:R-:W-:Y:S01]  /*1120*/  IABS R14, R18 ;  /* 0x00000012000e7213 */ /* 0x000fe20000000000 */
[----:B------:R-:W-:Y:S01]  /*1130*/  @!P6 IMAD.IADD R8, R8, 0x1, -R0 ;  /* 0x000000010808e824 */ /* 0x000fe200078e0a00 */
[C---:B------:R-:W-:Y:S01]  /*1140*/  ISETP.GT.U32.AND P6, PT, R0.reuse, R13, PT ;  /* 0x0000000d0000720c */ /* 0x040fe20003fc4070 */
[----:B------:R-:W-:Y:S01]  /*1150*/  @!P3 IMAD.MOV R4, RZ, RZ, -R4 ;  /* 0x000000ffff04b224 */ /* 0x000fe200078e0a04 */
[----:B------:R-:W-:Y:S01]  /*1160*/  ISETP.GT.U32.AND P3, PT, R0, R11, PT ;  /* 0x0000000b0000720c */ /* 0x000fe20003f64070 */
[----:B------:R-:W-:Y:S01]  /*1170*/  IMAD.HI.U32 R12, R5, R14, RZ ;  /* 0x0000000e050c7227 */ /* 0x000fe200078e00ff */
[----:B------:R-:W-:-:S02]  /*1180*/  LOP3.LUT R59, R6, 0x14, RZ, 0xfc, !PT ;  /* 0x00000014063b7812 */ /* 0x000fc400078efcff */
[----:B------:R-:W-:Y:S01]  /*1190*/  IABS R91, c[0x0][0x178] ;  /* 0x00005e00005b7a13 */ /* 0x000fe20000000000 */
[----:B------:R-:W-:Y:S01]  /*11a0*/  @!P2 IMAD.IADD R10, R10, 0x1, -R0 ;  /* 0x000000010a0aa824 */ /* 0x000fe200078e0a00 */
[----:B------:R-:W-:Y:S01]  /*11b0*/  IABS R67, R59 ;  /* 0x0000003b00437213 */ /* 0x000fe20000000000 */
[----:B------:R-:W-:Y:S01]  /*11c0*/  IMAD.MOV R9, RZ, RZ, -R12 ;  /* 0x000000ffff097224 */ /* 0x000fe200078e0a0c */
[----:B------:R-:W0:Y:S01]  /*11d0*/  I2F.RP R56, R91 ;  /* 0x0000005b00387306 */ /* 0x000e220000209400 */
[----:B------:R-:W-:Y:S01]  /*11e0*/  @!P0 IMAD.MOV R7, RZ, RZ, -R7 ;  /* 0x000000ffff078224 */ /* 0x000fe200078e0a07 */
[----:B------:R-:W-:Y:S01]  /*11f0*/  ISETP.GT.U32.AND P2, PT, R0, R10, PT ;  /* 0x0000000a0000720c */ /* 0x000fe20003f44070 */
[--C-:B------:R-:W-:Y:S01]  /*1200*/  @!P6 IMAD.IADD R13, R13, 0x1, -R0.reuse ;  /* 0x000000010d0de824 */ /* 0x100fe200078e0a00 */
[----:B------:R-:W-:Y:S01]  /*1210*/  ISETP.GE.AND P0, PT, R17, RZ, PT ;  /* 0x000000ff1100720c */ /* 0x000fe20003f06270 */
[----:B------:R-:W-:Y:S01]  /*1220*/  @!P3 IMAD.IADD R11, R11, 0x1, -R0 ;  /* 0x000000010b0bb824 */ /* 0x000fe200078e0a00 */
[----:B------:R-:W-:Y:S01]  /*1230*/  LOP3.LUT R68, R6, 0xa, RZ, 0xfc, !PT ;  /* 0x0000000a06447812 */ /* 0x000fe200078efcff */
[C---:B------:R-:W-:Y:S01]  /*1240*/  IMAD R12, R0.reuse, R9, R14 ;  /* 0x00000009000c7224 */ /* 0x040fe200078e020e */
[C---:B------:R-:W-:Y:S01]  /*1250*/  ISETP.GT.U32.AND P6, PT, R0.reuse, R13, PT ;  /* 0x0000000d0000720c */ /* 0x040fe20003fc4070 */
[----:B------:R-:W-:Y:S01]  /*1260*/  IMAD.HI.U32 R9, R5, R15, RZ ;  /* 0x0000000f05097227 */ /* 0x000fe200078e00ff */
[----:B------:R-:W-:-:S02]  /*1270*/  ISETP.GT.U32.AND P3, PT, R0, R11, PT ;  /* 0x0000000b0000720c */ /* 0x000fc40003f64070 */
[----:B------:R-:W-:Y:S01]  /*1280*/  IABS R62, R68 ;  /* 0x00000044003e7213 */ /* 0x000fe20000000000 */
[----:B------:R-:W-:Y:S01]  /*1290*/  IMAD.MOV R9, RZ, RZ, -R9 ;  /* 0x000000ffff097224 */ /* 0x000fe200078e0a09 */
[----:B------:R-:W-:Y:S01]  /*12a0*/  LOP3.LUT R70, R6, 0x8, RZ, 0xfc, !PT ;  /* 0x0000000806467812 */ /* 0x000fe200078efcff */
[----:B------:R-:W-:Y:S01]  /*12b0*/  @!P2 IMAD.IADD R10, R10, 0x1, -R0 ;  /* 0x000000010a0aa824 */ /* 0x000fe200078e0a00 */
[----:B------:R-:W-:Y:S01]  /*12c0*/  ISETP.GE.AND P2, PT, R19, RZ, PT ;  /* 0x000000ff1300720c */ /* 0x000fe20003f46270 */
[----:B------:R-:W-:Y:S01]  /*12d0*/  IMAD.HI.U32 R14, R5, R16, RZ ;  /* 0x00000010050e7227 */ /* 0x000fe200078e00ff */
[----:B------:R-:W-:Y:S01]  /*12e0*/  LOP3.LUT R19, R6, 0x68, RZ, 0xfc, !PT ;  /* 0x0000006806137812 */ /* 0x000fe200078efcff */
[----:B0-----:R-:W0:Y:S01]  /*12f0*/  MUFU.RCP R56, R56 ;  /* 0x0000003800387308 */ /* 0x001e220000001000 */
[----:B------:R-:W-:Y:S01]  /*1300*/  IABS R64, R70 ;  /* 0x0000004600407213 */ /* 0x000fe20000000000 */
[----:B------:R-:W-:Y:S01]  /*1310*/  IMAD R15, R0, R9, R15 ;  /* 0x00000009000f7224 */ /* 0x000fe200078e020f */
[----:B------:R-:W-:Y:S01]  /*1320*/  IABS R9, R19 ;  /* 0x0000001300097213 */ /* 0x000fe20000000000 */
[----:B------:R-:W-:Y:S01]  /*1330*/  IMAD.MOV R17, RZ, RZ, -R14 ;  /* 0x000000ffff117224 */ /* 0x000fe200078e0a0e */
[----:B------:R-:W-:Y:S01]  /*1340*/  LOP3.LUT R72, R6, 0x6, RZ, 0xfc, !PT ;  /* 0x0000000606487812 */ /* 0x000fe200078efcff */
[--C-:B------:R-:W-:Y:S01]  /*1350*/  @!P6 IMAD.IADD R13, R13, 0x1, -R0.reuse ;  /* 0x000000010d0de824 */ /* 0x100fe200078e0a00 */
[C---:B------:R-:W-:Y:S01]  /*1360*/  ISETP.GT.U32.AND P6, PT, R0.reuse, R15, PT ;  /* 0x0000000f0000720c */ /* 0x040fe20003fc4070 */
[----:B------:R-:W-:Y:S01]  /*1370*/  @!P3 IMAD.IADD R11, R11, 0x1, -R0 ;  /* 0x000000010b0bb824 */ /* 0x000fe200078e0a00 */
[C---:B------:R-:W-:Y:S01]  /*1380*/  ISETP.GT.U32.AND P3, PT, R0.reuse, R12, PT ;  /* 0x0000000c0000720c */ /* 0x040fe20003f64070 */
[C---:B------:R-:W-:Y:S01]  /*1390*/  IMAD R14, R0.reuse, R17, R16 ;  /* 0x00000011000e7224 */ /* 0x040fe200078e0210 */
[----:B------:R-:W-:Y:S01]  /*13a0*/  IABS R66, R72 ;  /* 0x0000004800427213 */ /* 0x000fe20000000000 */
[----:B------:R-:W-:Y:S01]  /*13b0*/  IMAD.MOV.U32 R17, RZ, RZ, R9 ;  /* 0x000000ffff117224 */ /* 0x000fe200078e0009 */
[----:B------:R-:W-:Y:S01]  /*13c0*/  SHF.R.S32.HI R221, RZ, 0x6, R221 ;  /* 0x00000006ffdd7819 */ /* 0x000fe200000114dd */
[----:B------:R-:W-:Y:S01]  /*13d0*/  IMAD.MOV.U32 R9, RZ, RZ, R11 ;  /* 0x000000ffff097224 */ /* 0x000fe200078e000b */
[C---:B------:R-:W-:Y:S01]  /*13e0*/  LOP3.LUT R218, R219.reuse, 0x20, RZ, 0x3c, !PT ;  /* 0x00000020dbda7812 */ /* 0x040fe200078e3cff */
[----:B------:R-:W-:Y:S01]  /*13f0*/  IMAD.MOV.U32 R11, RZ, RZ, R13 ;  /* 0x000000ffff0b7224 */ /* 0x000fe200078e000d */
[----:B------:R-:W-:Y:S01]  /*1400*/  LOP3.LUT R217, R219, 0x40, RZ, 0x3c, !PT ;  /* 0x00000040dbd97812 */ /* 0x000fe200078e3cff */
[----:B------:R-:W-:Y:S01]  /*1410*/  @!P5 IMAD.MOV R9, RZ, RZ, -R9 ;  /* 0x000000ffff09d224 */ /* 0x000fe200078e0a09 */
[----:B------:R-:W-:Y:S01]  /*1420*/  ISETP.GT.U32.AND P5, PT, R0, R14, PT ;  /* 0x0000000e0000720c */ /* 0x000fe20003fa4070 */
[----:B------:R-:W-:Y:S01]  /*1430*/  @!P6 IMAD.IADD R15, R15, 0x1, -R0 ;  /* 0x000000010f0fe824 */ /* 0x000fe200078e0a00 */
[----:B------:R-:W-:Y:S01]  /*1440*/  LOP3.LUT R216, R219, 0x60, RZ, 0x3c, !PT ;  /* 0x00000060dbd87812 */ /* 0x000fe200078e3cff */
[----:B------:R-:W-:-:S03]  /*1450*/  IMAD.HI.U32 R13, R5, R17, RZ ;  /* 0x00000011050d7227 */ /* 0x000fc600078e00ff */
[----:B------:R-:W-:Y:S01]  /*1460*/  ISETP.GT.U32.AND P6, PT, R0, R15, PT ;  /* 0x0000000f0000720c */ /* 0x000fe20003fc4070 */
[----:B------:R-:W-:Y:S01]  /*1470*/  @!P1 IMAD.MOV R8, RZ, RZ, -R8 ;  /* 0x000000ffff089224 */ /* 0x000fe200078e0a08 */
[----:B------:R-:W-:Y:S01]  /*1480*/  ISETP.GE.AND P1, PT, R18, RZ, PT ;  /* 0x000000ff1200720c */ /* 0x000fe20003f26270 */
[--C-:B------:R-:W-:Y:S01]  /*1490*/  @!P3 IMAD.IADD R12, R12, 0x1, -R0.reuse ;  /* 0x000000010c0cb824 */ /* 0x100fe200078e0a00 */
[----:B------:R-:W-:Y:S01]  /*14a0*/  IABS R18, R21 ;  /* 0x0000001500127213 */ /* 0x000fe20000000000 */
[----:B------:R-:W-:Y:S02]  /*14b0*/  IMAD.MOV R13, RZ, RZ, -R13 ;  /* 0x000000ffff0d7224 */ /* 0x000fe400078e0a0d */
[----:B------:R-:W-:Y:S01]  /*14c0*/  @!P5 IMAD.IADD R14, R14, 0x1, -R0 ;  /* 0x000000010e0ed824 */ /* 0x000fe200078e0a00 */
[----:B------:R-:W-:Y:S01]  /*14d0*/  ISETP.GT.U32.AND P3, PT, R0, R12, PT ;  /* 0x0000000c0000720c */ /* 0x000fe20003f64070 */
[----:B------:R-:W-:Y:S01]  /*14e0*/  @!P4 IMAD.MOV R10, RZ, RZ, -R10 ;  /* 0x000000ffff0ac224 */ /* 0x000fe200078e0a0a */
[----:B------:R-:W-:Y:S01]  /*14f0*/  ISETP.GE.AND P4, PT, R20, RZ, PT ;  /* 0x000000ff1400720c */ /* 0x000fe20003f86270 */
[C---:B------:R-:W-:Y:S01]  /*1500*/  IMAD R17, R0.reuse, R13, R17 ;  /* 0x0000000d00117224 */ /* 0x040fe200078e0211 */
[----:B------:R-:W-:Y:S01]  /*1510*/  IABS R20, R25 ;  /* 0x0000001900147213 */ /* 0x000fe20000000000 */
[----:B------:R-:W-:Y:S01]  /*1520*/  IMAD.HI.U32 R16, R5, R18, RZ ;  /* 0x0000001205107227 */ /* 0x000fe200078e00ff */
[----:B------:R-:W-:-:S03]  /*1530*/  ISETP.GT.U32.AND P5, PT, R0, R14, PT ;  /* 0x0000000e0000720c */ /* 0x000fc60003fa4070 */
[----:B------:R-:W-:Y:S01]  /*1540*/  @!P0 IMAD.MOV R11, RZ, RZ, -R11 ;  /* 0x000000ffff0b8224 */ /* 0x000fe200078e0a0b */
[----:B------:R-:W-:Y:S01]  /*1550*/  ISETP.GE.AND P0, PT, R19, RZ, PT ;  /* 0x000000ff1300720c */ /* 0x000fe20003f06270 */
[----:B------:R-:W-:Y:S01]  /*1560*/  @!P6 IMAD.IADD R15, R15, 0x1, -R0 ;  /* 0x000000010f0fe824 */ /* 0x000fe200078e0a00 */
[----:B------:R-:W-:Y:S01]  /*1570*/  ISETP.GT.U32.AND P6, PT, R0, R17, PT ;  /* 0x000000110000720c */ /* 0x000fe20003fc4070 */
[----:B------:R-:W-:Y:S02]  /*1580*/  IMAD.MOV R19, RZ, RZ, -R16 ;  /* 0x000000ffff137224 */ /* 0x000fe400078e0a10 */
[----:B------:R-:W-:-:S04]  /*1590*/  IMAD.HI.U32 R13, R5, R20, RZ ;  /* 0x00000014050d7227 */ /* 0x000fc800078e00ff */
[----:B------:R-:W-:Y:S02]  /*15a0*/  IMAD R16, R0, R19, R18 ;  /* 0x0000001300107224 */ /* 0x000fe400078e0212 */
[----:B------:R-:W-:Y:S02]  /*15b0*/  IMAD.MOV R13, RZ, RZ, -R13 ;  /* 0x000000ffff0d7224 */ /* 0x000fe400078e0a0d */
[--C-:B------:R-:W-:Y:S01]  /*15c0*/  @!P3 IMAD.IADD R12, R12, 0x1, -R0.reuse ;  /* 0x000000010c0cb824 */ /* 0x100fe200078e0a00 */
[----:B------:R-:W-:Y:S01]  /*15d0*/  ISETP.GE.AND P3, PT, R21, RZ, PT ;  /* 0x000000ff1500720c */ /* 0x000fe20003f66270 */
[----:B------:R-:W-:Y:S01]  /*15e0*/  @!P5 IMAD.IADD R14, R14, 0x1, -R0 ;  /* 0x000000010e0ed824 */ /* 0x000fe200078e0a00 */
[C---:B------:R-:W-:Y:S01]  /*15f0*/  ISETP.GT.U32.AND P5, PT, R0.reuse, R16, PT ;  /* 0x000000100000720c */ /* 0x040fe20003fa4070 */
[----:B------:R-:W-:Y:S01]  /*1600*/  IMAD R19, R0, R13, R20 ;  /* 0x0000000d00137224 */ /* 0x000fe200078e0214 */
[----:B------:R-:W-:Y:S01]  /*1610*/  IABS R21, R26 ;  /* 0x0000001a00157213 */ /* 0x000fe20000000000 */
[----:B------:R-:W-:-:S02]  /*1620*/  @!P6 IMAD.IADD R17, R17, 0x1, -R0 ;  /* 0x000000011111e824 */ /* 0x000fc400078e0a00 */
[----:B------:R-:W-:Y:S01]  /*1630*/  IMAD.HI.U32 R18, R5, R22, RZ ;  /* 0x0000001605127227 */ /* 0x000fe200078e00ff */
[----:B------:R-:W-:-:S03]  /*1640*/  ISETP.GT.U32.AND P6, PT, R0, R19, PT ;  /* 0x000000130000720c */ /* 0x000fc60003fc4070 */
[----:B------:R-:W-:-:S04]  /*1650*/  IMAD.HI.U32 R13, R5, R21, RZ ;  /* 0x00000015050d7227 */ /* 0x000fc800078e00ff */
[----:B------:R-:W-:Y:S02]  /*1660*/  IMAD.MOV R13, RZ, RZ, -R13 ;  /* 0x000000ffff0d7224 */ /* 0x000fe400078e0a0d */
[----:B------:R-:W-:Y:S02]  /*1670*/  IMAD.MOV R23, RZ, RZ, -R18 ;  /* 0x000000ffff177224 */ /* 0x000fe400078e0a12 */
[----:B------:R-:W-:Y:S01]  /*1680*/  @!P1 IMAD.MOV R12, RZ, RZ, -R12 ;  /* 0x000000ffff0c9224 */ /* 0x000fe200078e0a0c */
[----:B------:R-:W-:Y:S01]  /*1690*/  ISETP.GT.U32.AND P1, PT, R0, R17, PT ;  /* 0x000000110000720c */ /* 0x000fe20003f24070 */
[----:B------:R-:W-:Y:S01]  /*16a0*/  @!P5 IMAD.IADD R16, R16, 0x1, -R0 ;  /* 0x000000011010d824 */ /* 0x000fe200078e0a00 */
[----:B------:R-:W-:Y:S01]  /*16b0*/  ISETP.GE.AND P5, PT, R25, RZ, PT ;  /* 0x000000ff1900720c */ /* 0x000fe20003fa6270 */
[C---:B------:R-:W-:Y:S01]  /*16c0*/  IMAD R18, R0.reuse, R13, R21 ;  /* 0x0000000d00127224 */ /* 0x040fe200078e0215 */
[----:B------:R-:W-:Y:S01]  /*16d0*/  IABS R25, R29 ;  /* 0x0000001d00197213 */ /* 0x000fe20000000000 */
[----:B------:R-:W-:-:S02]  /*16e0*/  IMAD R21, R0, R23, R22 ;  /* 0x0000001700157224 */ /* 0x000fc400078e0216 */
[----:B------:R-:W-:Y:S01]  /*16f0*/  @!P6 IMAD.IADD R19, R19, 0x1, -R0 ;  /* 0x000000011313e824 */ /* 0x000fe200078e0a00 */
[----:B------:R-:W-:Y:S01]  /*1700*/  ISETP.GT.U32.AND P6, PT, R0, R16, PT ;  /* 0x000000100000720c */ /* 0x000fe20003fc4070 */
[----:B------:R-:W-:-:S04]  /*1710*/  IMAD.HI.U32 R20, R5, R24, RZ ;  /* 0x0000001805147227 */ /* 0x000fc800078e00ff */
[----:B------:R-:W-:Y:S01]  /*1720*/  @!P4 IMAD.MOV R14, RZ, RZ, -R14 ;  /* 0x000000ffff0ec224 */ /* 0x000fe200078e0a0e */
[C---:B------:R-:W-:Y:S01]  /*1730*/  ISETP.GT.U32.AND P4, PT, R0.reuse, R21, PT ;  /* 0x000000150000720c */ /* 0x040fe20003f84070 */
[----:B------:R-:W-:Y:S02]  /*1740*/  IMAD.MOV.U32 R13, RZ, RZ, R15 ;  /* 0x000000ffff0d7224 */ /* 0x000fe400078e000f */
[----:B------:R-:W-:Y:S02]  /*1750*/  IMAD.MOV R15, RZ, RZ, -R20 ;  /* 0x000000ffff0f7224 */ /* 0x000fe400078e0a14 */
[----:B------:R-:W-:Y:S01]  /*1760*/  @!P2 IMAD.MOV R13, RZ, RZ, -R13 ;  /* 0x000000ffff0da224 */ /* 0x000fe200078e0a0d */
[C---:B------:R-:W-:Y:S01]  /*1770*/  ISETP.GT.U32.AND P2, PT, R0.reuse, R19, PT ;  /* 0x000000130000720c */ /* 0x040fe20003f44070 */
[----:B------:R-:W-:Y:S01]  /*1780*/  @!P1 IMAD.IADD R17, R17, 0x1, -R0 ;  /* 0x0000000111119824 */ /* 0x000fe200078e0a00 */
[C---:B------:R-:W-:Y:S01]  /*1790*/  ISETP.GT.U32.AND P1, PT, R0.reuse, R18, PT ;  /* 0x000000120000720c */ /* 0x040fe20003f24070 */
[----:B------:R-:W-:-:S02]  /*17a0*/  IMAD R20, R0, R15, R24 ;  /* 0x0000000f00147224 */ /* 0x000fc400078e0218 */
[----:B------:R-:W-:Y:S02]  /*17b0*/  IMAD.MOV.U32 R23, RZ, RZ, R25 ;  /* 0x000000ffff177224 */ /* 0x000fe400078e0019 */
[----:B------:R-:W-:Y:S02]  /*17c0*/  IMAD.MOV.U32 R15, RZ, RZ, R17 ;  /* 0x000000ffff0f7224 */ /* 0x000fe400078e0011 */
[----:B------:R-:W-:Y:S01]  /*17d0*/  @!P6 IMAD.IADD R16, R16, 0x1, -R0 ;  /* 0x000000011010e824 */ /* 0x000fe200078e0a00 */
[----:B------:R-:W-:Y:S01]  /*17e0*/  ISETP.GT.U32.AND P6, PT, R0, R20, PT ;  /* 0x000000140000720c */ /* 0x000fe20003fc4070 */
[----:B------:R-:W-:-:S04]  /*17f0*/  IMAD.HI.U32 R17, R5, R23, RZ ;  /* 0x0000001705117227 */ /* 0x000fc800078e00ff */
[----:B------:R-:W-:Y:S01]  /*1800*/  @!P0 IMAD.MOV R15, RZ, RZ, -R15 ;  /* 0x000000ffff0f8224 */ /* 0x000fe200078e0a0f */
[----:B------:R-:W-:Y:S01]  /*1810*/  ISETP.GE.AND P0, PT, R26, RZ, PT ;  /* 0x000000ff1a00720c */ /* 0x000fe20003f06270 */
[----:B------:R-:W-:Y:S01]  /*1820*/  @!P4 IMAD.IADD R21, R21, 0x1, -R0 ;  /* 0x000000011515c824 */ /* 0x000fe200078e0a00 */
[----:B------:R-:W-:Y:S01]  /*1830*/  LOP3.LUT R26, R6, 0x5a, RZ, 0xfc, !PT ;  /* 0x0000005a061a7812 */ /* 0x000fe200078efcff */
[----:B------:R-:W-:Y:S02]  /*1840*/  IMAD.MOV R17, RZ, RZ, -R17 ;  /* 0x000000ffff117224 */ /* 0x000fe400078e0a11 */
[----:B------:R-:W-:Y:S01]  /*1850*/  @!P3 IMAD.MOV R16, RZ, RZ, -R16 ;  /* 0x000000ffff10b224 */ /* 0x000fe200078e0a10 */
[C---:B------:R-:W-:Y:S01]  /*1860*/  ISETP.GT.U32.AND P3, PT, R0.reuse, R21, PT ;  /* 0x000000150000720c */ /* 0x040fe20003f64070 */
[--C-:B------:R-:W-:Y:S01]  /*1870*/  @!P2 IMAD.IADD R19, R19, 0x1, -R0.reuse ;  /* 0x000000011313a824 */ /* 0x100fe200078e0a00 */
[----:B------:R-:W-:Y:S01]  /*1880*/  ISETP.GE.AND P2, PT, R27, RZ, PT ;  /* 0x000000ff1b00720c */ /* 0x000fe20003f46270 */
[----:B------:R-:W-:Y:S01]  /*1890*/  IMAD R23, R0, R17, R23 ;  /* 0x0000001100177224 */ /* 0x000fe200078e0217 */
[----:B------:R-:W-:Y:S01]  /*18a0*/  IABS R22, R26 ;  /* 0x0000001a00167213 */ /* 0x000fe20000000000 */
[----:B------:R-:W-:Y:S01]  /*18b0*/  IMAD.MOV.U32 R17, RZ, RZ, R19 ;  /* 0x000000ffff117224 */ /* 0x000fe200078e0013 */
[----:B------:R-:W-:Y:S01]  /*18c0*/  LOP3.LUT R27, R6, 0x58, RZ, 0xfc, !PT ;  /* 0x00000058061b7812 */ /* 0x000fe200078efcff */
[----:B------:R-:W-:-:S02]  /*18d0*/  @!P6 IMAD.IADD R20, R20, 0x1, -R0 ;  /* 0x000000011414e824 */ /* 0x000fc400078e0a00 */
[C---:B------:R-:W-:Y:S01]  /*18e0*/  IMAD.HI.U32 R19, R5.reuse, R22, RZ ;  /* 0x0000001605137227 */ /* 0x040fe200078e00ff */
[----:B------:R-:W-:Y:S02]  /*18f0*/  IABS R24, R27 ;  /* 0x0000001b00187213 */ /* 0x000fe40000000000 */
[C---:B------:R-:W-:Y:S01]  /*1900*/  ISETP.GT.U32.AND P6, PT, R0.reuse, R20, PT ;  /* 0x000000140000720c */ /* 0x040fe20003fc4070 */
[----:B------:R-:W-:Y:S01]  /*1910*/  @!P5 IMAD.MOV R17, RZ, RZ, -R17 ;  /* 0x000000ffff11d224 */ /* 0x000fe200078e0a11 */
[----:B------:R-:W-:Y:S01]  /*1920*/  ISETP.GT.U32.AND P5, PT, R0, R23, PT ;  /* 0x000000170000720c */ /* 0x000fe20003fa4070 */
[----:B------:R-:W-:Y:S02]  /*1930*/  IMAD.MOV R25, RZ, RZ, -R19 ;  /* 0x000000ffff197224 */ /* 0x000fe400078e0a13 */
[----:B------:R-:W-:-:S04]  /*1940*/  IMAD.HI.U32 R19, R5, R24, RZ ;  /* 0x0000001805137227 */ /* 0x000fc800078e00ff */
[----:B------:R-:W-:Y:S01]  /*1950*/  @!P3 IMAD.IADD R21, R21, 0x1, -R0 ;  /* 0x000000011515b824 */ /* 0x000fe200078e0a00 */
[----:B------:R-:W-:Y:S01]  /*1960*/  ISETP.GE.AND P3, PT, R26, RZ, PT ;  /* 0x000000ff1a00720c */ /* 0x000fe20003f66270 */
[----:B------:R-:W-:Y:S01]  /*1970*/  IMAD.MOV R19, RZ, RZ, -R19 ;  /* 0x000000ffff137224 */ /* 0x000fe200078e0a13 */
[----:B------:R-:W-:Y:S01]  /*1980*/  IABS R26, R31 ;  /* 0x0000001f001a7213 */ /* 0x000fe20000000000 */
[C---:B------:R-:W-:Y:S02]  /*1990*/  IMAD R22, R0.reuse, R25, R22 ;  /* 0x0000001900167224 */ /* 0x040fe400078e0216 */
[----:B------:R-:W-:Y:S02]  /*19a0*/  IMAD R25, R0, R19, R24 ;  /* 0x0000001300197224 */ /* 0x000fe400078e0218 */
[----:B------:R-:W-:-:S04]  /*19b0*/  IMAD.HI.U32 R19, R5, R26, RZ ;  /* 0x0000001a05137227 */ /* 0x000fc800078e00ff */
[--C-:B------:R-:W-:Y:S01]  /*19c0*/  @!P1 IMAD.IADD R18, R18, 0x1, -R0.reuse ;  /* 0x0000000112129824 */ /* 0x100fe200078e0a00 */
[----:B------:R-:W-:Y:S01]  /*19d0*/  ISETP.GE.AND P1, PT, R28, RZ, PT ;  /* 0x000000ff1c00720c */ /* 0x000fe20003f26270 */
[--C-:B------:R-:W-:Y:S01]  /*19e0*/  @!P5 IMAD.IADD R23, R23, 0x1, -R0.reuse ;  /* 0x000000011717d824 */ /* 0x100fe200078e0a00 */
[----:B------:R-:W-:Y:S01]  /*19f0*/  ISETP.GE.AND P5, PT, R27, RZ, PT ;  /* 0x000000ff1b00720c */ /* 0x000fe20003fa6270 */
[----:B------:R-:W-:Y:S01]  /*1a00*/  IMAD.MOV R27, RZ, RZ, -R19 ;  /* 0x000000ffff1b7224 */ /* 0x000fe200078e0a13 */
[----:B------:R-:W-:Y:S01]  /*1a10*/  ISETP.GT.U32.AND P4, PT, R0, R18, PT ;  /* 0x000000120000720c */ /* 0x000fe20003f84070 */
[----:B------:R-:W-:Y:S01]  /*1a20*/  @!P6 IMAD.IADD R20, R20, 0x1, -R0 ;  /* 0x000000011414e824 */ /* 0x000fe200078e0a00 */
[C---:B------:R-:W-:Y:S01]  /*1a30*/  ISETP.GT.U32.AND P6, PT, R0.reuse, R22, PT ;  /* 0x000000160000720c */ /* 0x040fe20003fc4070 */
[----:B------:R-:W-:Y:S01]  /*1a40*/  IMAD.MOV.U32 R19, RZ, RZ, R21 ;  /* 0x000000ffff137224 */ /* 0x000fe200078e0015 */
[----:B------:R-:W-:Y:S01]  /*1a50*/  IABS R28, R32 ;  /* 0x00000020001c7213 */ /* 0x000fe20000000000 */
[----:B------:R-:W-:-:S02]  /*1a60*/  IMAD R24, R0, R27, R26 ;  /* 0x0000001b00187224 */ /* 0x000fc400078e021a */
[----:B------:R-:W-:Y:S01]  /*1a70*/  @!P2 IMAD.MOV R19, RZ, RZ, -R19 ;  /* 0x000000ffff13a224 */ /* 0x000fe200078e0a13 */
[----:B------:R-:W-:Y:S01]  /*1a80*/  ISETP.GT.U32.AND P2, PT, R0, R25, PT ;  /* 0x000000190000720c */ /* 0x000fe20003f44070 */
[----:B------:R-:W-:-:S04]  /*1a90*/  IMAD.HI.U32 R21, R5, R28, RZ ;  /* 0x0000001c05157227 */ /* 0x000fc800078e00ff */
[--C-:B------:R-:W-:Y:S01]  /*1aa0*/  @!P4 IMAD.IADD R18, R18, 0x1, -R0.reuse ;  /* 0x000000011212c824 */ /* 0x100fe200078e0a00 */
[----:B------:R-:W-:Y:S01]  /*1ab0*/  ISETP.GE.AND P4, PT, R29, RZ, PT ;  /* 0x000000ff1d00720c */ /* 0x000fe20003f86270 */
[----:B------:R-:W-:Y:S01]  /*1ac0*/  @!P6 IMAD.IADD R22, R22, 0x1, -R0 ;  /* 0x000000011616e824 */ /* 0x000fe200078e0a00 */
[C---:B------:R-:W-:Y:S01]  /*1ad0*/  ISETP.GT.U32.AND P6, PT, R0.reuse, R23, PT ;  /* 0x000000170000720c */ /* 0x040fe20003fc4070 */
[----:B------:R-:W-:Y:S01]  /*1ae0*/  @!P0 IMAD.MOV R18, RZ, RZ, -R18 ;  /* 0x000000ffff128224 */ /* 0x000fe200078e0a12 */
[----:B------:R-:W-:Y:S01]  /*1af0*/  IABS R29, R33 ;  /* 0x00000021001d7213 */ /* 0x000fe20000000000 */
[----:B------:R-:W-:Y:S01]  /*1b00*/  IMAD.MOV R27, RZ, RZ, -R21 ;  /* 0x000000ffff1b7224 */ /* 0x000fe200078e0a15 */
[----:B------:R-:W-:Y:S01]  /*1b10*/  ISETP.GT.U32.AND P0, PT, R0, R22, PT ;  /* 0x000000160000720c */ /* 0x000fe20003f04070 */
[----:B------:R-:W-:Y:S02]  /*1b20*/  @!P2 IMAD.IADD R25, R25, 0x1, -R0 ;  /* 0x000000011919a824 */ /* 0x000fe400078e0a00 */
[----:B------:R-:W-:-:S03]  /*1b30*/  IMAD.HI.U32 R26, R5, R29, RZ ;  /* 0x0000001d051a7227 */ /* 0x000fc600078e00ff */
[----:B------:R-:W-:Y:S01]  /*1b40*/  ISETP.GT.U32.AND P2, PT, R0, R25, PT ;  /* 0x000000190000720c */ /* 0x000fe20003f44070 */
[----:B------:R-:W-:-:S04]  /*1b50*/  IMAD.HI.U32 R21, R5, R30, RZ ;  /* 0x0000001e05157227 */ /* 0x000fc800078e00ff */
[----:B------:R-:W-:Y:S02]  /*1b60*/  IMAD.MOV R26, RZ, RZ, -R26 ;  /* 0x000000ffff1a7224 */ /* 0x000fe400078e0a1a */
[----:B------:R-:W-:Y:S01]  /*1b70*/  @!P0 IMAD.IADD R22, R22, 0x1, -R0 ;  /* 0x0000000116168824 */ /* 0x000fe200078e0a00 */
[----:B------:R-:W-:Y:S01]  /*1b80*/  ISETP.GE.AND P0, PT, R32, RZ, PT ;  /* 0x000000ff2000720c */ /* 0x000fe20003f06270 */
[----:B------:R-:W-:Y:S01]  /*1b90*/  @!P1 IMAD.MOV R20, RZ, RZ, -R20 ;  /* 0x000000ffff149224 */ /* 0x000fe200078e0a14 */
[----:B------:R-:W-:Y:S01]  /*1ba0*/  LOP3.LUT R32, R6, 0x4e, RZ, 0xfc, !PT ;  /* 0x0000004e06207812 */ /* 0x000fe200078efcff */
[----:B------:R-:W-:Y:S01]  /*1bb0*/  @!P6 IMAD.IADD R23, R23, 0x1, -R0 ;  /* 0x000000011717e824 */ /* 0x000fe200078e0a00 */
[----:B------:R-:W-:Y:S01]  /*1bc0*/  ISETP.GE.AND P1, PT, R31, RZ, PT ;  /* 0x000000ff1f00720c */ /* 0x000fe20003f26270 */
[----:B------:R-:W-:Y:S01]  /*1bd0*/  IMAD.MOV R31, RZ, RZ, -R21 ;  /* 0x000000ffff1f7224 */ /* 0x000fe200078e0a15 */
[C---:B------:R-:W-:Y:S01]  /*1be0*/  ISETP.GT.U32.AND P6, PT, R0.reuse, R24, PT ;  /* 0x000000180000720c */ /* 0x040fe20003fc4070 */
[----:B------:R-:W-:-:S02]  /*1bf0*/  IMAD R26, R0, R26, R29 ;  /* 0x0000001a001a7224 */ /* 0x000fc400078e021d */
[----:B------:R-:W-:Y:S02]  /*1c00*/  @!P2 IMAD.IADD R25, R25, 0x1, -R0 ;  /* 0x000000011919a824 */ /* 0x000fe400078e0a00 */
[C---:B------:R-:W-:Y:S01]  /*1c10*/  IMAD R27, R0.reuse, R27, R28 ;  /* 0x0000001b001b7224 */ /* 0x040fe200078e021c */
[----:B------:R-:W-:Y:S01]  /*1c20*/  IABS R28, R32 ;  /* 0x00000020001c7213 */ /* 0x000fe20000000000 */
[----:B------:R-:W-:Y:S01]  /*1c30*/  IMAD.MOV.U32 R21, RZ, RZ, R23 ;  /* 0x000000ffff157224 */ /* 0x000fe200078e0017 */
[C---:B------:R-:W-:Y:S01]  /*1c40*/  ISETP.GT.U32.AND P2, PT, R0.reuse, R26, PT ;  /* 0x0000001a0000720c */ /* 0x040fe20003f44070 */
[----:B------:R-:W-:Y:S02]  /*1c50*/  IMAD R29, R0, R31, R30 ;  /* 0x0000001f001d7224 */ /* 0x000fe400078e021e */
[----:B------:R-:W-:Y:S01]  /*1c60*/  IMAD.MOV.U32 R23, RZ, RZ, R25 ;  /* 0x000000ffff177224 */ /* 0x000fe200078e0019 */
[----:B------:R-:W-:Y:S01]  /*1c70*/  IABS R25, R36 ;  /* 0x0000002400197213 */ /* 0x000fe20000000000 */
[----:B------:R-:W-:-:S02]  /*1c80*/  IMAD.MOV.U32 R31, RZ, RZ, R28 ;  /* 0x000000ffff1f7224 */ /* 0x000fc400078e001c */
[----:B------:R-:W-:Y:S01]  /*1c90*/  @!P4 IMAD.MOV R21, RZ, RZ, -R21 ;  /* 0x000000ffff15c224 */ /* 0x000fe200078e0a15 */
[C---:B------:R-:W-:Y:S01]  /*1ca0*/  ISETP.GT.U32.AND P4, PT, R0.reuse, R27, PT ;  /* 0x0000001b0000720c */ /* 0x040fe20003f84070 */
[----:B------:R-:W-:Y:S01]  /*1cb0*/  @!P5 IMAD.MOV R23, RZ, RZ, -R23 ;  /* 0x000000ffff17d224 */ /* 0x000fe200078e0a17 */
[----:B------:R-:W-:Y:S01]  /*1cc0*/  ISETP.GT.U32.AND P5, PT, R0, R29, PT ;  /* 0x0000001d0000720c */ /* 0x000fe20003fa4070 */
[----:B------:R-:W-:-:S04]  /*1cd0*/  IMAD.HI.U32 R28, R5, R31, RZ ;  /* 0x0000001f051c7227 */ /* 0x000fc800078e00ff */
[----:B------:R-:W-:Y:S02]  /*1ce0*/  IMAD.MOV R28, RZ, RZ, -R28 ;  /* 0x000000ffff1c7224 */ /* 0x000fe400078e0a1c */
[--C-:B------:R-:W-:Y:S02]  /*1cf0*/  @!P6 IMAD.IADD R24, R24, 0x1, -R0.reuse ;  /* 0x000000011818e824 */ /* 0x100fe400078e0a00 */
[--C-:B------:R-:W-:Y:S02]  /*1d00*/  @!P2 IMAD.IADD R26, R26, 0x1, -R0.reuse ;  /* 0x000000011a1aa824 */ /* 0x100fe400078e0a00 */
[C---:B------:R-:W-:Y:S01]  /*1d10*/  IMAD R31, R0.reuse, R28, R31 ;  /* 0x0000001c001f7224 */ /* 0x040fe200078e021f */
[----:B------:R-:W-:Y:S01]  /*1d20*/  ISETP.GT.U32.AND P6, PT, R0, R24, PT ;  /* 0x000000180000720c */ /* 0x000fe20003fc4070 */
[----:B------:R-:W-:Y:S02]  /*1d30*/  IMAD.MOV.U32 R28, RZ, RZ, R25 ;  /* 0x000000ffff1c7224 */ /* 0x000fe400078e0019 */
[--C-:B------:R-:W-:Y:S01]  /*1d40*/  @!P4 IMAD.IADD R27, R27, 0x1, -R0.reuse ;  /* 0x000000011b1bc824 */ /* 0x100fe200078e0a00 */
[----:B------:R-:W-:Y:S01]  /*1d50*/  ISETP.GE.AND P4, PT, R32, RZ, PT ;  /* 0x000000ff2000720c */ /* 0x000fe20003f86270 */
[----:B------:R-:W-:Y:S01]  /*1d60*/  @!P5 IMAD.IADD R29, R29, 0x1, -R0 ;  /* 0x000000011d1dd824 */ /* 0x000fe200078e0a00 */
[C---:B------:R-:W-:Y:S01]  /*1d70*/  ISETP.GT.U32.AND P5, PT, R0.reuse, R26, PT ;  /* 0x0000001a0000720c */ /* 0x040fe20003fa4070 */
[----:B------:R-:W-:Y:S01]  /*1d80*/  IMAD.HI.U32 R25, R5, R28, RZ ;  /* 0x0000001c05197227 */ /* 0x000fe200078e00ff */
[----:B------:R-:W-:-:S03]  /*1d90*/  ISETP.GT.U32.AND P2, PT, R0, R27, PT ;  /* 0x0000001b0000720c */ /* 0x000fc60003f44070 */
[----:B------:R-:W-:Y:S02]  /*1da0*/  IMAD.MOV R25, RZ, RZ, -R25 ;  /* 0x000000ffff197224 */ /* 0x000fe400078e0a19 */
[----:B------:R-:W-:Y:S01]  /*1db0*/  @!P6 IMAD.IADD R24, R24, 0x1, -R0 ;  /* 0x000000011818e824 */ /* 0x000fe200078e0a00 */
[----:B------:R-:W-:Y:S01]  /*1dc0*/  ISETP.GE.AND P6, PT, R34, RZ, PT ;  /* 0x000000ff2200720c */ /* 0x000fe20003fc6270 */
[----:B------:R-:W-:Y:S01]  /*1dd0*/  IMAD R28, R0, R25, R28 ;  /* 0x00000019001c7224 */ /* 0x000fe200078e021c */
[----:B------:R-:W-:Y:S01]  /*1de0*/  LOP3.LUT R34, R6, 0x4a, RZ, 0xfc, !PT ;  /* 0x0000004a06227812 */ /* 0x000fe200078efcff */
[----:B------:R-:W-:Y:S01]  /*1df0*/  @!P1 IMAD.MOV R24, RZ, RZ, -R24 ;  /* 0x000000ffff189224 */ /* 0x000fe200078e0a18 */
[----:B------:R-:W-:Y:S01]  /*1e00*/  ISETP.GT.U32.AND P1, PT, R0, R29, PT ;  /* 0x0000001d0000720c */ /* 0x000fe20003f24070 */
[--C-:B------:R-:W-:Y:S01]  /*1e10*/  @!P5 IMAD.IADD R26, R26, 0x1, -R0.reuse ;  /* 0x000000011a1ad824 */ /* 0x100fe200078e0a00 */
[C---:B------:R-:W-:Y:S01]  /*1e20*/  ISETP.GT.U32.AND P5, PT, R0.reuse, R28, PT ;  /* 0x0000001c0000720c */ /* 0x040fe20003fa4070 */
[----:B------:R-:W-:Y:S01]  /*1e30*/  @!P2 IMAD.IADD R27, R27, 0x1, -R0 ;  /* 0x000000011b1ba824 */ /* 0x000fe200078e0a00 */
[----:B------:R-:W-:Y:S01]  /*1e40*/  IABS R30, R34 ;  /* 0x00000022001e7213 */ /* 0x000fe20000000000 */
[----:B------:R-:W-:Y:S01]  /*1e50*/  @!P3 IMAD.MOV R22, RZ, RZ, -R22 ;  /* 0x000000ffff16b224 */ /* 0x000fe200078e0a16 */
[----:B------:R-:W-:-:S02]  /*1e60*/  ISETP.GT.U32.AND P2, PT, R0, R31, PT ;  /* 0x0000001f0000720c */ /* 0x000fc40003f44070 */
[----:B------:R-:W-:Y:S01]  /*1e70*/  ISETP.GE.AND P3, PT, R33, RZ, PT ;  /* 0x000000ff2100720c */ /* 0x000fe20003f66270 */
[----:B------:R-:W-:Y:S01]  /*1e80*/  IMAD.HI.U32 R25, R5, R30, RZ ;  /* 0x0000001e05197227 */ /* 0x000fe200078e00ff */
[----:B------:R-:W-:-:S03]  /*1e90*/  IABS R33, R37 ;  /* 0x0000002500217213 */ /* 0x000fc60000000000 */
[----:B------:R-:W-:Y:S02]  /*1ea0*/  IMAD.MOV R25, RZ, RZ, -R25 ;  /* 0x000000ffff197224 */ /* 0x000fe400078e0a19 */
[----:B------:R-:W-:Y:S02]  /*1eb0*/  @!P5 IMAD.IADD R28, R28, 0x1, -R0 ;  /* 0x000000011c1cd824 */ /* 0x000fe400078e0a00 */
[----:B------:R-:W-:-:S03]  /*1ec0*/  IMAD.HI.U32 R32, R5, R33, RZ ;  /* 0x0000002105207227 */ /* 0x000fc600078e00ff */
[----:B------:R-:W-:Y:S01]  /*1ed0*/  ISETP.GT.U32.AND P5, PT, R0, R28, PT ;  /* 0x0000001c0000720c */ /* 0x000fe20003fa4070 */
[----:B------:R-:W-:Y:S01]  /*1ee0*/  @!P2 IMAD.IADD R31, R31, 0x1, -R0 ;  /* 0x000000011f1fa824 */ /* 0x000fe200078e0a00 */
[----:B------:R-:W-:Y:S01]  /*1ef0*/  ISETP.GE.AND P2, PT, R34, RZ, PT ;  /* 0x000000ff2200720c */ /* 0x000fe20003f46270 */
[----:B------:R-:W-:Y:S02]  /*1f00*/  IMAD R30, R0, R25, R30 ;  /* 0x00000019001e7224 */ /* 0x000fe400078e021e */
[----:B------:R-:W-:Y:S01]  /*1f10*/  @!P1 IMAD.IADD R29, R29, 0x1, -R0 ;  /* 0x000000011d1d9824 */ /* 0x000fe200078e0a00 */
[----:B------:R-:W-:Y:S01]  /*1f20*/  ISETP.GE.AND P1, PT, R36, RZ, PT ;  /* 0x000000ff2400720c */ /* 0x000fe20003f26270 */
[----:B------:R-:W-:Y:S01]  /*1f30*/  IMAD.MOV.U32 R25, RZ, RZ, R27 ;  /* 0x000000ffff197224 */ /* 0x000fe200078e001b */
[----:B------:R-:W-:Y:S01]  /*1f40*/  IABS R36, R40 ;  /* 0x0000002800247213 */ /* 0x000fe20000000000 */
[----:B------:R-:W-:Y:S02]  /*1f50*/  IMAD.MOV R32, RZ, RZ, -R32 ;  /* 0x000000ffff207224 */ /* 0x000fe400078e0a20 */
[----:B------:R-:W-:-:S04]  /*1f60*/  IMAD.HI.U32 R34, R5, R35, RZ ;  /* 0x0000002305227227 */ /* 0x000fc800078e00ff */
[----:B------:R-:W-:Y:S01]  /*1f70*/  @!P0 IMAD.MOV R25, RZ, RZ, -R25 ;  /* 0x000000ffff198224 */ /* 0x000fe200078e0a19 */
[C---:B------:R-:W-:Y:S01]  /*1f80*/  ISETP.GT.U32.AND P0, PT, R0.reuse, R31, PT ;  /* 0x0000001f0000720c */ /* 0x040fe20003f04070 */
[C---:B------:R-:W-:Y:S02]  /*1f90*/  IMAD R33, R0.reuse, R32, R33 ;  /* 0x0000002000217224 */ /* 0x040fe400078e0221 */
[----:B------:R-:W-:Y:S02]  /*1fa0*/  IMAD.MOV.U32 R27, RZ, RZ, R29 ;  /* 0x000000ffff1b7224 */ /* 0x000fe400078e001d */
[----:B------:R-:W-:Y:S02]  /*1fb0*/  IMAD.MOV R34, RZ, RZ, -R34 ;  /* 0x000000ffff227224 */ /* 0x000fe400078e0a22 */
[----:B------:R-:W-:Y:S01]  /*1fc0*/  @!P6 IMAD.MOV R27, RZ, RZ, -R27 ;  /* 0x000000ffff1be224 */ /* 0x000fe200078e0a1b */
[C---:B------:R-:W-:Y:S01]  /*1fd0*/  ISETP.GT.U32.AND P6, PT, R0.reuse, R33, PT ;  /* 0x000000210000720c */ /* 0x040fe20003fc4070 */
[----:B------:R-:W-:Y:S01]  /*1fe0*/  IMAD R32, R0, R34, R35 ;  /* 0x0000002200207224 */ /* 0x000fe200078e0223 */
[----:B------:R-:W-:Y:S01]  /*1ff0*/  IABS R34, R39 ;  /* 0x0000002700227213 */ /* 0x000fe20000000000 */
[----:B------:R-:W-:-:S02]  /*2000*/  @!P5 IMAD.IADD R28, R28, 0x1, -R0 ;  /* 0x000000011c1cd824 */ /* 0x000fc400078e0a00 */
[----:B------:R-:W-:Y:S01]  /*2010*/  @!P3 IMAD.MOV R26, RZ, RZ, -R26 ;  /* 0x000000ffff1ab224 */ /* 0x000fe200078e0a1a */
[C---:B------:R-:W-:Y:S01]  /*2020*/  ISETP.GT.U32.AND P5, PT, R0.reuse, R32, PT ;  /* 0x000000200000720c */ /* 0x040fe20003fa4070 */
[----:B------:R-:W-:Y:S01]  /*2030*/  @!P0 IMAD.IADD R31, R31, 0x1, -R0 ;  /* 0x000000011f1f8824 */ /* 0x000fe200078e0a00 */
[----:B------:R-:W-:Y:S01]  /*2040*/  ISETP.GT.U32.AND P3, PT, R0, R30, PT ;  /* 0x0000001e0000720c */ /* 0x000fe20003f64070 */
[----:B------:R-:W-:Y:S01]  /*2050*/  @!P1 IMAD.MOV R28, RZ, RZ, -R28 ;  /* 0x000000ffff1c9224 */ /* 0x000fe200078e0a1c */
[----:B------:R-:W-:Y:S01]  /*2060*/  ISETP.GE.AND P0, PT, R37, RZ, PT ;  /* 0x000000ff2500720c */ /* 0x000fe20003f06270 */
[----:B------:R-:W-:Y:S01]  /*2070*/  IMAD.MOV.U32 R29, RZ, RZ, R31 ;  /* 0x000000ffff1d7224 */ /* 0x000fe200078e001f */
[----:B------:R-:W-:Y:S01]  /*2080*/  ISETP.GE.AND P1, PT, R39, RZ, PT ;  /* 0x000000ff2700720c */ /* 0x000fe20003f26270 */
[----:B------:R-:W-:Y:S01]  /*2090*/  @!P6 IMAD.IADD R33, R33, 0x1, -R0 ;  /* 0x000000012121e824 */ /* 0x000fe200078e0a00 */
[----:B------:R-:W-:Y:S01]  /*20a0*/  IABS R39, R42 ;  /* 0x0000002a00277213 */ /* 0x000fe20000000000 */
[----:B------:R-:W-:-:S02]  /*20b0*/  @!P4 IMAD.MOV R29, RZ, RZ, -R29 ;  /* 0x000000ffff1dc224 */ /* 0x000fc400078e0a1d */
[----:B------:R-:W-:Y:S01]  /*20c0*/  IMAD.HI.U32 R31, R5, R34, RZ ;  /* 0x00000022051f7227 */ /* 0x000fe200078e00ff */
[----:B------:R-:W-:-:S03]  /*20d0*/  ISETP.GT.U32.AND P4, PT, R0, R33, PT ;  /* 0x000000210000720c */ /* 0x000fc60003f84070 */
[--C-:B------:R-:W-:Y:S02]  /*20e0*/  @!P5 IMAD.IADD R32, R32, 0x1, -R0.reuse ;  /* 0x000000012020d824 */ /* 0x100fe400078e0a00 */
[----:B------:R-:W-:Y:S01]  /*20f0*/  @!P3 IMAD.IADD R30, R30, 0x1, -R0 ;  /* 0x000000011e1eb824 */ /* 0x000fe200078e0a00 */
[----:B------:R-:W-:Y:S01]  /*2100*/  ISETP.GE.AND P3, PT, R38, RZ, PT ;  /* 0x000000ff2600720c */ /* 0x000fe20003f66270 */
[----:B------:R-:W-:Y:S01]  /*2110*/  IMAD.MOV R35, RZ, RZ, -R31 ;  /* 0x000000ffff237224 */ /* 0x000fe200078e0a1f */
[----:B------:R-:W-:Y:S01]  /*2120*/  ISETP.GT.U32.AND P5, PT, R0, R32, PT ;  /* 0x000000200000720c */ /* 0x000fe20003fa4070 */
[----:B------:R-:W-:Y:S01]  /*2130*/  IMAD.HI.U32 R31, R5, R36, RZ ;  /* 0x00000024051f7227 */ /* 0x000fe200078e00ff */
[----:B------:R-:W-:Y:S02]  /*2140*/  LOP3.LUT R38, R6, 0x40, RZ, 0xfc, !PT ;  /* 0x0000004006267812 */ /* 0x000fe400078efcff */
[C---:B------:R-:W-:Y:S01]  /*2150*/  ISETP.GT.U32.AND P6, PT, R0.reuse, R30, PT ;  /* 0x0000001e0000720c */ /* 0x040fe20003fc4070 */
[----:B------:R-:W-:Y:S01]  /*2160*/  IMAD R34, R0, R35, R34 ;  /* 0x0000002300227224 */ /* 0x000fe200078e0222 */
[----:B------:R-:W-:Y:S01]  /*2170*/  IABS R37, R38 ;  /* 0x0000002600257213 */ /* 0x000fe20000000000 */
[----:B------:R-:W-:-:S02]  /*2180*/  IMAD.MOV R31, RZ, RZ, -R31 ;  /* 0x000000ffff1f7224 */ /* 0x000fc400078e0a1f */
[----:B------:R-:W-:Y:S01]  /*2190*/  @!P4 IMAD.IADD R33, R33, 0x1, -R0 ;  /* 0x000000012121c824 */ /* 0x000fe200078e0a00 */
[C---:B------:R-:W-:Y:S01]  /*21a0*/  ISETP.GT.U32.AND P4, PT, R0.reuse, R34, PT ;  /* 0x000000220000720c */ /* 0x040fe20003f84070 */
[----:B------:R-:W-:Y:S02]  /*21b0*/  IMAD R35, R0, R31, R36 ;  /* 0x0000001f00237224 */ /* 0x000fe400078e0224 */
[----:B------:R-:W-:-:S04]  /*21c0*/  IMAD.HI.U32 R31, R5, R37, RZ ;  /* 0x00000025051f7227 */ /* 0x000fc800078e00ff */
[--C-:B------:R-:W-:Y:S01]  /*21d0*/  @!P5 IMAD.IADD R32, R32, 0x1, -R0.reuse ;  /* 0x000000012020d824 */ /* 0x100fe200078e0a00 */
[----:B------:R-:W-:Y:S01]  /*21e0*/  ISETP.GT.U32.AND P5, PT, R0, R35, PT ;  /* 0x000000230000720c */ /* 0x000fe20003fa4070 */
[----:B------:R-:W-:Y:S02]  /*21f0*/  IMAD.MOV R31, RZ, RZ, -R31 ;  /* 0x000000ffff1f7224 */ /* 0x000fe400078e0a1f */
[--C-:B------:R-:W-:Y:S01]  /*2200*/  @!P6 IMAD.IADD R30, R30, 0x1, -R0.reuse ;  /* 0x000000011e1ee824 */ /* 0x100fe200078e0a00 */
[----:B------:R-:W-:Y:S01]  /*2210*/  ISETP.GE.AND P6, PT, R40, RZ, PT ;  /* 0x000000ff2800720c */ /* 0x000fe20003fc6270 */
[----:B------:R-:W-:Y:S01]  /*2220*/  IMAD R37, R0, R31, R37 ;  /* 0x0000001f00257224 */ /* 0x000fe200078e0225 */
[----:B------:R-:W-:Y:S01]  /*2230*/  IABS R40, R43 ;  /* 0x0000002b00287213 */ /* 0x000fe20000000000 */
[----:B------:R-:W-:Y:S01]  /*2240*/  @!P4 IMAD.IADD R34, R34, 0x1, -R0 ;  /* 0x000000012222c824 */ /* 0x000fe200078e0a00 */
[----:B------:R-:W-:Y:S01]  /*2250*/  ISETP.GE.AND P4, PT, R38, RZ, PT ;  /* 0x000000ff2600720c */ /* 0x000fe20003f86270 */
[----:B------:R-:W-:Y:S01]  /*2260*/  @!P2 IMAD.MOV R30, RZ, RZ, -R30 ;  /* 0x000000ffff1ea224 */ /* 0x000fe200078e0a1e */
[----:B------:R-:W-:Y:S01]  /*2270*/  ISETP.GT.U32.AND P2, PT, R0, R37, PT ;  /* 0x000000250000720c */ /* 0x000fe20003f44070 */
[----:B------:R-:W-:-:S04]  /*2280*/  IMAD.HI.U32 R36, R5, R39, RZ ;  /* 0x0000002705247227 */ /* 0x000fc800078e00ff */
[----:B------:R-:W-:-:S04]  /*2290*/  IMAD.HI.U32 R38, R5, R40, RZ ;  /* 0x0000002805267227 */ /* 0x000fc800078e00ff */
[----:B------:R-:W-:Y:S02]  /*22a0*/  IMAD.MOV.U32 R31, RZ, RZ, R33 ;  /* 0x000000ffff1f7224 */ /* 0x000fe400078e0021 */
[----:B------:R-:W-:Y:S01]  /*22b0*/  @!P5 IMAD.IADD R35, R35, 0x1, -R0 ;  /* 0x000000012323d824 */ /* 0x000fe200078e0a00 */
[C---:B------:R-:W-:Y:S01]  /*22c0*/  ISETP.GT.U32.AND P5, PT, R0.reuse, R34, PT ;  /* 0x000000220000720c */ /* 0x040fe20003fa4070 */
[----:B------:R-:W-:Y:S02]  /*22d0*/  IMAD.MOV R36, RZ, RZ, -R36 ;  /* 0x000000ffff247224 */ /* 0x000fe400078e0a24 */
[----:B------:R-:W-:Y:S02]  /*22e0*/  IMAD.MOV R33, RZ, RZ, -R38 ;  /* 0x000000ffff217224 */ /* 0x000fe400078e0a26 */
[C---:B------:R-:W-:Y:S02]  /*22f0*/  IMAD R36, R0.reuse, R36, R39 ;  /* 0x0000002400247224 */ /* 0x040fe400078e0227 */
[----:B------:R-:W-:-:S02]  /*2300*/  IMAD R39, R0, R33, R40 ;  /* 0x0000002100277224 */ /* 0x000fc400078e0228 */
[--C-:B------:R-:W-:Y:S02]  /*2310*/  @!P2 IMAD.IADD R37, R37, 0x1, -R0.reuse ;  /* 0x000000012525a824 */ /* 0x100fe400078e0a00 */
[----:B------:R-:W-:Y:S01]  /*2320*/  @!P0 IMAD.MOV R31, RZ, RZ, -R31 ;  /* 0x000000ffff1f8224 */ /* 0x000fe200078e0a1f */
[C---:B------:R-:W-:Y:S01]  /*2330*/  ISETP.GT.U32.AND P2, PT, R0.reuse, R39, PT ;  /* 0x000000270000720c */ /* 0x040fe20003f44070 */
[----:B------:R-:W-:Y:S01]  /*2340*/  IMAD.MOV.U32 R38, RZ, RZ, R41 ;  /* 0x000000ffff267224 */ /* 0x000fe200078e0029 */
[----:B------:R-:W-:Y:S01]  /*2350*/  ISETP.GT.U32.AND P0, PT, R0, R35, PT ;  /* 0x000000230000720c */ /* 0x000fe20003f04070 */
[----:B------:R-:W-:Y:S01]  /*2360*/  @!P5 IMAD.IADD R34, R34, 0x1, -R0 ;  /* 0x000000012222d824 */ /* 0x000fe200078e0a00 */
[----:B------:R-:W-:Y:S01]  /*2370*/  ISETP.GT.U32.AND P5, PT, R0, R36, PT ;  /* 0x000000240000720c */ /* 0x000fe20003fa4070 */
[----:B------:R-:W-:-:S04]  /*2380*/  IMAD.HI.U32 R33, R5, R38, RZ ;  /* 0x0000002605217227 */ /* 0x000fc800078e00ff */
[----:B------:R-:W-:Y:S02]  /*2390*/  IMAD.MOV R33, RZ, RZ, -R33 ;  /* 0x000000ffff217224 */ /* 0x000fe400078e0a21 */
[----:B------:R-:W-:Y:S01]  /*23a0*/  @!P3 IMAD.MOV R32, RZ, RZ, -R32 ;  /* 0x000000ffff20b224 */ /* 0x000fe200078e0a20 */
[----:B------:R-:W-:Y:S01]  /*23b0*/  ISETP.GE.AND P3, PT, R42, RZ, PT ;  /* 0x000000ff2a00720c */ /* 0x000fe20003f66270 */
[----:B------:R-:W-:Y:S01]  /*23c0*/  IMAD R40, R0, R33, R38 ;  /* 0x0000002100287224 */ /* 0x000fe200078e0226 */
[----:B------:R-:W-:Y:S01]  /*23d0*/  IABS R38, R46 ;  /* 0x0000002e00267213 */ /* 0x000fe20000000000 */
[--C-:B------:R-:W-:Y:S01]  /*23e0*/  @!P2 IMAD.IADD R39, R39, 0x1, -R0.reuse ;  /* 0x000000012727a824 */ /* 0x100fe200078e0a00 */
[----:B------:R-:W-:Y:S01]  /*23f0*/  IABS R42, R47 ;  /* 0x0000002f002a7213 */ /* 0x000fe20000000000 */
[--C-:B------:R-:W-:Y:S01]  /*2400*/  @!P0 IMAD.IADD R35, R35, 0x1, -R0.reuse ;  /* 0x0000000123238824 */ /* 0x100fe200078e0a00 */
[----:B------:R-:W-:Y:S01]  /*2410*/  ISETP.GE.AND P0, PT, R43, RZ, PT ;  /* 0x000000ff2b00720c */ /* 0x000fe20003f06270 */
[----:B------:R-:W-:Y:S01]  /*2420*/  @!P5 IMAD.IADD R36, R36, 0x1, -R0 ;  /* 0x000000012424d824 */ /* 0x000fe200078e0a00 */
[C---:B------:R-:W-:Y:S01]  /*2430*/  ISETP.GT.U32.AND P2, PT, R0.reuse, R39, PT ;  /* 0x000000270000720c */ /* 0x040fe20003f44070 */
[----:B------:R-:W-:Y:S01]  /*2440*/  IMAD.MOV.U32 R33, RZ, RZ, R35 ;  /* 0x000000ffff217224 */ /* 0x000fe200078e0023 */
[----:B------:R-:W-:Y:S01]  /*2450*/  ISETP.GT.U32.AND P5, PT, R0, R37, PT ;  /* 0x000000250000720c */ /* 0x000fe20003fa4070 */
[----:B------:R-:W-:-:S04]  /*2460*/  IMAD.HI.U32 R35, R5, R38, RZ ;  /* 0x0000002605237227 */ /* 0x000fc800078e00ff */
[----:B------:R-:W-:Y:S01]  /*2470*/  @!P1 IMAD.MOV R34, RZ, RZ, -R34 ;  /* 0x000000ffff229224 */ /* 0x000fe200078e0a22 */
[C---:B------:R-:W-:Y:S01]  /*2480*/  ISETP.GT.U32.AND P1, PT, R0.reuse, R36, PT ;  /* 0x000000240000720c */ /* 0x040fe20003f24070 */
[----:B------:R-:W-:Y:S02]  /*2490*/  IMAD.MOV R43, RZ, RZ, -R35 ;  /* 0x000000ffff2b7224 */ /* 0x000fe400078e0a23 */
[----:B------:R-:W-:Y:S01]  /*24a0*/  @!P6 IMAD.MOV R33, RZ, RZ, -R33 ;  /* 0x000000ffff21e224 */ /* 0x000fe200078e0a21 */
[C---:B------:R-:W-:Y:S01]  /*24b0*/  ISETP.GT.U32.AND P6, PT, R0.reuse, R40, PT ;  /* 0x000000280000720c */ /* 0x040fe20003fc4070 */
[----:B------:R-:W-:Y:S02]  /*24c0*/  IMAD R38, R0, R43, R38 ;  /* 0x0000002b00267224 */ /* 0x000fe400078e0226 */
[----:B------:R-:W-:-:S04]  /*24d0*/  IMAD.HI.U32 R35, R5, R42, RZ ;  /* 0x0000002a05237227 */ /* 0x000fc800078e00ff */
[----:B------:R-:W-:-:S04]  /*24e0*/  IMAD.HI.U32 R41, R5, R44, RZ ;  /* 0x0000002c05297227 */ /* 0x000fc800078e00ff */
[--C-:B------:R-:W-:Y:S01]  /*24f0*/  @!P2 IMAD.IADD R39, R39, 0x1, -R0.reuse ;  /* 0x000000012727a824 */ /* 0x100fe200078e0a00 */
[----:B------:R-:W-:Y:S01]  /*2500*/  ISETP.GT.U32.AND P2, PT, R0, R38, PT ;  /* 0x000000260000720c */ /* 0x000fe20003f44070 */
[----:B------:R-:W-:Y:S02]  /*2510*/  IMAD.MOV R35, RZ, RZ, -R35 ;  /* 0x000000ffff237224 */ /* 0x000fe400078e0a23 */
[--C-:B------:R-:W-:Y:S01]  /*2520*/  @!P5 IMAD.IADD R37, R37, 0x1, -R0.reuse ;  /* 0x000000012525d824 */ /* 0x100fe200078e0a00 */
[----:B------:R-:W-:Y:S01]  /*2530*/  ISETP.GE.AND P5, PT, R45, RZ, PT ;  /* 0x000000ff2d00720c */ /* 0x000fe20003fa6270 */
[----:B------:R-:W-:Y:S01]  /*2540*/  IMAD.MOV R43, RZ, RZ, -R41 ;  /* 0x000000ffff2b7224 */ /* 0x000fe200078e0a29 */
[----:B------:R-:W-:Y:S01]  /*2550*/  IABS R45, R49 ;  /* 0x00000031002d7213 */ /* 0x000fe20000000000 */
[----:B------:R-:W-:Y:S01]  /*2560*/  @!P1 IMAD.IADD R36, R36, 0x1, -R0 ;  /* 0x0000000124249824 */ /* 0x000fe200078e0a00 */
[----:B------:R-:W-:Y:S01]  /*2570*/  ISETP.GE.AND P1, PT, R46, RZ, PT ;  /* 0x000000ff2e00720c */ /* 0x000fe20003f26270 */
[----:B------:R-:W-:Y:S01]  /*2580*/  IMAD R41, R0, R35, R42 ;  /* 0x0000002300297224 */ /* 0x000fe200078e022a */
[----:B------:R-:W-:Y:S01]  /*2590*/  IABS R46, R50 ;  /* 0x00000032002e7213 */ /* 0x000fe20000000000 */
[----:B------:R-:W-:-:S02]  /*25a0*/  IMAD.MOV.U32 R35, RZ, RZ, R37 ;  /* 0x000000ffff237224 */ /* 0x000fc400078e0025 */
[----:B------:R-:W-:Y:S01]  /*25b0*/  @!P6 IMAD.IADD R40, R40, 0x1, -R0 ;  /* 0x000000012828e824 */ /* 0x000fe200078e0a00 */
[----:B------:R-:W-:Y:S01]  /*25c0*/  ISETP.GE.AND P6, PT, R47, RZ, PT ;  /* 0x000000ff2f00720c */ /* 0x000fe20003fc6270 */
[----:B------:R-:W-:Y:S01]  /*25d0*/  IMAD R43, R0, R43, R44 ;  /* 0x0000002b002b7224 */ /* 0x000fe200078e022c */
[----:B------:R-:W-:Y:S01]  /*25e0*/  LOP3.LUT R47, R6, 0x32, RZ, 0xfc, !PT ;  /* 0x00000032062f7812 */ /* 0x000fe200078efcff */
[----:B------:R-:W-:Y:S02]  /*25f0*/  IMAD.MOV.U32 R37, RZ, RZ, R39 ;  /* 0x000000ffff257224 */ /* 0x000fe400078e0027 */
[----:B------:R-:W-:Y:S01]  /*2600*/  @!P3 IMAD.MOV R36, RZ, RZ, -R36 ;  /* 0x000000ffff24b224 */ /* 0x000fe200078e0a24 */
[C---:B------:R-:W-:Y:S01]  /*2610*/  ISETP.GT.U32.AND P3, PT, R0.reuse, R41, PT ;  /* 0x000000290000720c */ /* 0x040fe20003f64070 */
[----:B------:R-:W-:Y:S01]  /*2620*/  @!P0 IMAD.MOV R37, RZ, RZ, -R37 ;  /* 0x000000ffff258224 */ /* 0x000fe200078e0a25 */
[----:B------:R-:W-:Y:S01]  /*2630*/  ISETP.GT.U32.AND P0, PT, R0, R43, PT ;  /* 0x0000002b0000720c */ /* 0x000fe20003f04070 */
[----:B------:R-:W-:Y:S01]  /*2640*/  @!P2 IMAD.IADD R38, R38, 0x1, -R0 ;  /* 0x000000012626a824 */ /* 0x000fe200078e0a00 */
[----:B------:R-:W-:Y:S01]  /*2650*/  IABS R44, R47 ;  /* 0x0000002f002c7213 */ /* 0x000fe20000000000 */
[----:B------:R-:W-:Y:S01]  /*2660*/  @!P4 IMAD.MOV R35, RZ, RZ, -R35 ;  /* 0x000000ffff23c224 */ /* 0x000fe200078e0a23 */
[----:B------:R-:W-:-:S02]  /*2670*/  ISETP.GT.U32.AND P2, PT, R0, R40, PT ;  /* 0x000000280000720c */ /* 0x000fc40003f44070 */
[----:B------:R-:W-:Y:S01]  /*2680*/  ISETP.GT.U32.AND P4, PT, R0, R38, PT ;  /* 0x000000260000720c */ /* 0x000fe20003f84070 */
[----:B------:R-:W-:-:S04]  /*2690*/  IMAD.HI.U32 R42, R5, R44, RZ ;  /* 0x0000002c052a7227 */ /* 0x000fc800078e00ff */
[----:B------:R-:W-:Y:S01]  /*26a0*/  @!P3 IMAD.IADD R41, R41, 0x1, -R0 ;  /* 0x000000012929b824 */ /* 0x000fe200078e0a00 */
[----:B------:R-:W-:Y:S01]  /*26b0*/  ISETP.GE.AND P3, PT, R47, RZ, PT ;  /* 0x000000ff2f00720c */ /* 0x000fe20003f66270 */
[----:B------:R-:W-:Y:S02]  /*26c0*/  IMAD.MOV R39, RZ, RZ, -R42 ;  /* 0x000000ffff277224 */ /* 0x000fe400078e0a2a */
[----:B------:R-:W-:Y:S01]  /*26d0*/  @!P0 IMAD.IADD R43, R43, 0x1, -R0 ;  /* 0x000000012b2b8824 */ /* 0x000fe200078e0a00 */
[C---:B------:R-:W-:Y:S01]  /*26e0*/  ISETP.GT.U32.AND P0, PT, R0.reuse, R41, PT ;  /* 0x000000290000720c */ /* 0x040fe20003f04070 */
[----:B------:R-:W-:Y:S02]  /*26f0*/  IMAD R42, R0, R39, R44 ;  /* 0x00000027002a7224 */ /* 0x000fe400078e022c */
[----:B------:R-:W-:-:S04]  /*2700*/  IMAD.HI.U32 R39, R5, R45, RZ ;  /* 0x0000002d05277227 */ /* 0x000fc800078e00ff */
[----:B------:R-:W-:-:S04]  /*2710*/  IMAD.HI.U32 R44, R5, R46, RZ ;  /* 0x0000002e052c7227 */ /* 0x000fc800078e00ff */
[----:B------:R-:W-:Y:S01]  /*2720*/  @!P4 IMAD.IADD R38, R38, 0x1, -R0 ;  /* 0x000000012626c824 */ /* 0x000fe200078e0a00 */
[C---:B------:R-:W-:Y:S01]  /*2730*/  ISETP.GT.U32.AND P4, PT, R0.reuse, R42, PT ;  /* 0x0000002a0000720c */ /* 0x040fe20003f84070 */
[----:B------:R-:W-:Y:S02]  /*2740*/  IMAD.MOV R39, RZ, RZ, -R39 ;  /* 0x000000ffff277224 */ /* 0x000fe400078e0a27 */
[----:B------:R-:W-:Y:S02]  /*2750*/  IMAD.MOV R47, RZ, RZ, -R44 ;  /* 0x000000ffff2f7224 */ /* 0x000fe400078e0a2c */
[C---:B------:R-:W-:Y:S02]  /*2760*/  IMAD R45, R0.reuse, R39, R45 ;  /* 0x00000027002d7224 */ /* 0x040fe400078e022d */
[C---:B------:R-:W-:Y:S01]  /*2770*/  IMAD R44, R0.reuse, R47, R46 ;  /* 0x0000002f002c7224 */ /* 0x040fe200078e022e */
[----:B------:R-:W-:Y:S01]  /*2780*/  IABS R47, R51 ;  /* 0x00000033002f7213 */ /* 0x000fe20000000000 */
[--C-:B------:R-:W-:Y:S01]  /*2790*/  @!P0 IMAD.IADD R41, R41, 0x1, -R0.reuse ;  /* 0x0000000129298824 */ /* 0x100fe200078e0a00 */
[----:B------:R-:W-:Y:S01]  /*27a0*/  ISETP.GT.U32.AND P0, PT, R0, R45, PT ;  /* 0x0000002d0000720c */ /* 0x000fe20003f04070 */
[----:B------:R-:W-:Y:S01]  /*27b0*/  @!P2 IMAD.IADD R40, R40, 0x1, -R0 ;  /* 0x000000012828a824 */ /* 0x000fe200078e0a00 */
[----:B------:R-:W-:Y:S01]  /*27c0*/  ISETP.GE.AND P2, PT, R48, RZ, PT ;  /* 0x000000ff3000720c */ /* 0x000fe20003f46270 */
[----:B------:R-:W-:Y:S01]  /*27d0*/  IMAD.HI.U32 R46, R5, R47, RZ ;  /* 0x0000002f052e7227 */ /* 0x000fe200078e00ff */
[----:B------:R-:W-:-:S03]  /*27e0*/  IABS R48, R52 ;  /* 0x0000003400307213 */ /* 0x000fc60000000000 */
[----:B------:R-:W-:Y:S02]  /*27f0*/  @!P4 IMAD.IADD R42, R42, 0x1, -R0 ;  /* 0x000000012a2ac824 */ /* 0x000fe400078e0a00 */
[----:B------:R-:W-:Y:S02]  /*2800*/  IMAD.MOV R46, RZ, RZ, -R46 ;  /* 0x000000ffff2e7224 */ /* 0x000fe400078e0a2e */
[----:B------:R-:W-:Y:S01]  /*2810*/  @!P5 IMAD.MOV R40, RZ, RZ, -R40 ;  /* 0x000000ffff28d224 */ /* 0x000fe200078e0a28 */
[C---:B------:R-:W-:Y:S01]  /*2820*/  ISETP.GT.U32.AND P5, PT, R0.reuse, R43, PT ;  /* 0x0000002b0000720c */ /* 0x040fe20003fa4070 */
[----:B------:R-:W-:Y:S01]  /*2830*/  IMAD.MOV.U32 R39, RZ, RZ, R41 ;  /* 0x000000ffff277224 */ /* 0x000fe200078e0029 */
[C---:B------:R-:W-:Y:S01]  /*2840*/  ISETP.GT.U32.AND P4, PT, R0.reuse, R42, PT ;  /* 0x0000002a0000720c */ /* 0x040fe20003f84070 */
[C---:B------:R-:W-:Y:S02]  /*2850*/  IMAD R47, R0.reuse, R46, R47 ;  /* 0x0000002e002f7224 */ /* 0x040fe400078e022f */
[----:B------:R-:W-:Y:S01]  /*2860*/  @!P6 IMAD.MOV R39, RZ, RZ, -R39 ;  /* 0x000000ffff27e224 */ /* 0x000fe200078e0a27 */
[C---:B------:R-:W-:Y:S01]  /*2870*/  ISETP.GT.U32.AND P6, PT, R0.reuse, R44, PT ;  /* 0x0000002c0000720c */ /* 0x040fe20003fc4070 */
[----:B------:R-:W-:Y:S01]  /*2880*/  @!P0 IMAD.IADD R45, R45, 0x1, -R0 ;  /* 0x000000012d2d8824 */ /* 0x000fe200078e0a00 */
[----:B------:R-:W-:Y:S01]  /*2890*/  ISETP.GT.U32.AND P0, PT, R0, R47, PT ;  /* 0x0000002f0000720c */ /* 0x000fe20003f04070 */
[----:B------:R-:W-:-:S04]  /*28a0*/  IMAD.HI.U32 R46, R5, R48, RZ ;  /* 0x00000030052e7227 */ /* 0x000fc800078e00ff */
[--C-:B------:R-:W-:Y:S01]  /*28b0*/  @!P5 IMAD.IADD R43, R43, 0x1, -R0.reuse ;  /* 0x000000012b2bd824 */ /* 0x100fe200078e0a00 */
[----:B------:R-:W-:Y:S01]  /*28c0*/  ISETP.GE.AND P5, PT, R50, RZ, PT ;  /* 0x000000ff3200720c */ /* 0x000fe20003fa6270 */
[----:B------:R-:W-:Y:S01]  /*28d0*/  @!P4 IMAD.IADD R42, R42, 0x1, -R0 ;  /* 0x000000012a2ac824 */ /* 0x000fe200078e0a00 */
[----:B------:R-:W-:Y:S01]  /*28e0*/  ISETP.GE.AND P4, PT, R51, RZ, PT ;  /* 0x000000ff3300720c */ /* 0x000fe20003f86270 */
[----:B------:R-:W-:Y:S01]  /*28f0*/  @!P1 IMAD.MOV R38, RZ, RZ, -R38 ;  /* 0x000000ffff269224 */ /* 0x000fe200078e0a26 */
[----:B------:R-:W-:Y:S01]  /*2900*/  LOP3.LUT R51, R6, 0x28, RZ, 0xfc, !PT ;  /* 0x0000002806337812 */ /* 0x000fe200078efcff */
[----:B------:R-:W-:Y:S01]  /*2910*/  IMAD.MOV.U32 R41, RZ, RZ, R43 ;  /* 0x000000ffff297224 */ /* 0x000fe200078e002b */
[----:B------:R-:W-:Y:S01]  /*2920*/  ISETP.GE.AND P1, PT, R49, RZ, PT ;  /* 0x000000ff3100720c */ /* 0x000fe20003f26270 */
[--C-:B------:R-:W-:Y:S01]  /*2930*/  @!P6 IMAD.IADD R44, R44, 0x1, -R0.reuse ;  /* 0x000000012c2ce824 */ /* 0x100fe200078e0a00 */
[----:B------:R-:W-:Y:S01]  /*2940*/  IABS R49, R51 ;  /* 0x0000003300317213 */ /* 0x000fe20000000000 */
[----:B------:R-:W-:Y:S01]  /*2950*/  @!P0 IMAD.IADD R47, R47, 0x1, -R0 ;  /* 0x000000012f2f8824 */ /* 0x000fe200078e0a00 */
[----:B------:R-:W-:Y:S01]  /*2960*/  IABS R50, R53 ;  /* 0x0000003500327213 */ /* 0x000fe20000000000 */
[----:B------:R-:W-:Y:S01]  /*2970*/  IMAD.MOV R43, RZ, RZ, -R46 ;  /* 0x000000ffff2b7224 */ /* 0x000fe200078e0a2e */
[C---:B------:R-:W-:Y:S01]  /*2980*/  ISETP.GT.U32.AND P6, PT, R0.reuse, R45, PT ;  /* 0x0000002d0000720c */ /* 0x040fe20003fc4070 */
[----:B------:R-:W-:Y:S01]  /*2990*/  @!P2 IMAD.MOV R41, RZ, RZ, -R41 ;  /* 0x000000ffff29a224 */ /* 0x000fe200078e0a29 */
[C---:B------:R-:W-:Y:S01]  /*29a0*/  ISETP.GT.U32.AND P2, PT, R0.reuse, R44, PT ;  /* 0x0000002c0000720c */ /* 0x040fe20003f44070 */
[C---:B------:R-:W-:Y:S01]  /*29b0*/  IMAD R46, R0.reuse, R43, R48 ;  /* 0x0000002b002e7224 */ /* 0x040fe200078e0230 */
[----:B------:R-:W-:Y:S01]  /*29c0*/  ISETP.GT.U32.AND P0, PT, R0, R47, PT ;  /* 0x0000002f0000720c */ /* 0x000fe20003f04070 */
[----:B------:R-:W-:-:S04]  /*29d0*/  IMAD.HI.U32 R43, R5, R49, RZ ;  /* 0x00000031052b7227 */ /* 0x000fc800078e00ff */
[----:B------:R-:W-:Y:S02]  /*29e0*/  IMAD.MOV R48, RZ, RZ, -R43 ;  /* 0x000000ffff307224 */ /* 0x000fe400078e0a2b */
[----:B------:R-:W-:-:S04]  /*29f0*/  IMAD.HI.U32 R43, R5, R50, RZ ;  /* 0x00000032052b7227 */ /* 0x000fc800078e00ff */
[----:B------:R-:W-:Y:S02]  /*2a00*/  IMAD R49, R0, R48, R49 ;  /* 0x0000003000317224 */ /* 0x000fe400078e0231 */
[--C-:B------:R-:W-:Y:S01]  /*2a10*/  @!P2 IMAD.IADD R44, R44, 0x1, -R0.reuse ;  /* 0x000000012c2ca824 */ /* 0x100fe200078e0a00 */
[----:B------:R-:W-:Y:S01]  /*2a20*/  ISETP.GE.AND P2, PT, R51, RZ, PT ;  /* 0x000000ff3300720c */ /* 0x000fe20003f46270 */
[----:B------:R-:W-:Y:S01]  /*2a30*/  @!P0 IMAD.IADD R47, R47, 0x1, -R0 ;  /* 0x000000012f2f8824 */ /* 0x000fe200078e0a00 */
[C---:B------:R-:W-:Y:S01]  /*2a40*/  ISETP.GT.U32.AND P0, PT, R0.reuse, R49, PT ;  /* 0x000000310000720c */ /* 0x040fe20003f04070 */
[----:B------:R-:W-:Y:S02]  /*2a50*/  IMAD.MOV R51, RZ, RZ, -R43 ;  /* 0x000000ffff337224 */ /* 0x000fe400078e0a2b */
[----:B------:R-:W-:Y:S01]  /*2a60*/  @!P3 IMAD.MOV R42, RZ, RZ, -R42 ;  /* 0x000000ffff2ab224 */ /* 0x000fe200078e0a2a */
[C---:B------:R-:W-:Y:S01]  /*2a70*/  ISETP.GT.U32.AND P3, PT, R0.reuse, R46, PT ;  /* 0x0000002e0000720c */ /* 0x040fe20003f64070 */
[----:B------:R-:W-:Y:S01]  /*2a80*/  IMAD R48, R0, R51, R50 ;  /* 0x0000003300307224 */ /* 0x000fe200078e0232 */
[----:B------:R-:W-:Y:S01]  /*2a90*/  LOP3.LUT R50, R6, 0x22, RZ, 0xfc, !PT ;  /* 0x0000002206327812 */ /* 0x000fe200078efcff */
[----:B------:R-:W-:Y:S01]  /*2aa0*/  @!P6 IMAD.IADD R45, R45, 0x1, -R0 ;  /* 0x000000012d2de824 */ /* 0x000fe200078e0a00 */
[----:B------:R-:W-:Y:S01]  /*2ab0*/  ISETP.GE.AND P6, PT, R52, RZ, PT ;  /* 0x000000ff3400720c */ /* 0x000fe20003fc6270 */
[----:B------:R-:W-:Y:S01]  /*2ac0*/  @!P5 IMAD.MOV R44, RZ, RZ, -R44 ;  /* 0x000000ffff2cd224 */ /* 0x000fe200078e0a2c */
[----:B------:R-:W-:Y:S01]  /*2ad0*/  ISETP.GT.U32.AND P5, PT, R0, R48, PT ;  /* 0x000000300000720c */ /* 0x000fe20003fa4070 */
[----:B------:R-:W-:Y:S01]  /*2ae0*/  IMAD.MOV.U32 R43, RZ, RZ, R45 ;  /* 0x000000ffff2b7224 */ /* 0x000fe200078e002d */
[----:B------:R-:W-:Y:S01]  /*2af0*/  LOP3.LUT R52, R6, 0x24, RZ, 0xfc, !PT ;  /* 0x0000002406347812 */ /* 0x000fe200078efcff */
[----:B------:R-:W-:-:S02]  /*2b00*/  @!P0 IMAD.IADD R49, R49, 0x1, -R0 ;  /* 0x0000000131318824 */ /* 0x000fc400078e0a00 */
[----:B------:R-:W-:Y:S01]  /*2b10*/  IMAD.MOV.U32 R45, RZ, RZ, R47 ;  /* 0x000000ffff2d7224 */ /* 0x000fe200078e002f */
[----:B------:R-:W-:Y:S01]  /*2b20*/  IABS R51, R52 ;  /* 0x0000003400337213 */ /* 0x000fe20000000000 */
[--C-:B------:R-:W-:Y:S01]  /*2b30*/  @!P3 IMAD.IADD R46, R46, 0x1, -R0.reuse ;  /* 0x000000012e2eb824 */ /* 0x100fe200078e0a00 */
[----:B------:R-:W-:Y:S01]  /*2b40*/  ISETP.GT.U32.AND P0, PT, R0, R49, PT ;  /* 0x000000310000720c */ /* 0x000fe20003f04070 */
[----:B------:R-:W-:Y:S01]  /*2b50*/  @!P4 IMAD.MOV R45, RZ, RZ, -R45 ;  /* 0x000000ffff2dc224 */ /* 0x000fe200078e0a2d */
[----:B------:R-:W-:Y:S01]  /*2b60*/  ISETP.GE.AND P3, PT, R53, RZ, PT ;  /* 0x000000ff3500720c */ /* 0x000fe20003f66270 */
[----:B------:R-:W-:Y:S01]  /*2b70*/  IMAD.HI.U32 R47, R5, R51, RZ ;  /* 0x00000033052f7227 */ /* 0x000fe200078e00ff */
[----:B------:R-:W-:Y:S02]  /*2b80*/  IABS R53, R50 ;  /* 0x0000003200357213 */ /* 0x000fe40000000000 */
[----:B------:R-:W-:Y:S01]  /*2b90*/  ISETP.GE.AND P4, PT, R52, RZ, PT ;  /* 0x000000ff3400720c */ /* 0x000fe20003f86270 */
[----:B------:R-:W-:-:S02]  /*2ba0*/  @!P5 IMAD.IADD R48, R48, 0x1, -R0 ;  /* 0x000000013030d824 */ /* 0x000fc400078e0a00 */
[----:B------:R-:W-:Y:S02]  /*2bb0*/  IMAD.MOV R47, RZ, RZ, -R47 ;  /* 0x000000ffff2f7224 */ /* 0x000fe400078e0a2f */
[----:B------:R-:W-:Y:S01]  /*2bc0*/  @!P1 IMAD.MOV R43, RZ, RZ, -R43 ;  /* 0x000000ffff2b9224 */ /* 0x000fe200078e0a2b */
[C---:B------:R-:W-:Y:S01]  /*2bd0*/  ISETP.GT.U32.AND P5, PT, R0.reuse, R48, PT ;  /* 0x000000300000720c */ /* 0x040fe20003fa4070 */
[C---:B------:R-:W-:Y:S01]  /*2be0*/  IMAD R51, R0.reuse, R47, R51 ;  /* 0x0000002f00337224 */ /* 0x040fe200078e0233 */
[----:B------:R-:W-:Y:S01]  /*2bf0*/  ISETP.GT.U32.AND P1, PT, R0, R46, PT ;  /* 0x0000002e0000720c */ /* 0x000fe20003f24070 */
[----:B------:R-:W-:-:S04]  /*2c00*/  IMAD.HI.U32 R47, R5, R53, RZ ;  /* 0x00000035052f7227 */ /* 0x000fc800078e00ff */
[--C-:B------:R-:W-:Y:S01]  /*2c10*/  @!P0 IMAD.IADD R49, R49, 0x1, -R0.reuse ;  /* 0x0000000131318824 */ /* 0x100fe200078e0a00 */
[C---:B------:R-:W-:Y:S01]  /*2c20*/  ISETP.GT.U32.AND P0, PT, R0.reuse, R51, PT ;  /* 0x000000330000720c */ /* 0x040fe20003f04070 */
[----:B------:R-:W-:Y:S02]  /*2c30*/  IMAD.MOV R52, RZ, RZ, -R47 ;  /* 0x000000ffff347224 */ /* 0x000fe400078e0a2f */
[----:B------:R-:W-:Y:S02]  /*2c40*/  IMAD.MOV.U32 R47, RZ, RZ, R49 ;  /* 0x000000ffff2f7224 */ /* 0x000fe400078e0031 */
[----:B------:R-:W-:Y:S02]  /*2c50*/  IMAD R53, R0, R52, R53 ;  /* 0x0000003400357224 */ /* 0x000fe400078e0235 */
[--C-:B------:R-:W-:Y:S02]  /*2c60*/  @!P5 IMAD.IADD R48, R48, 0x1, -R0.reuse ;  /* 0x000000013030d824 */ /* 0x100fe400078e0a00 */
[----:B------:R-:W-:Y:S01]  /*2c70*/  @!P1 IMAD.IADD R46, R46, 0x1, -R0 ;  /* 0x000000012e2e9824 */ /* 0x000fe200078e0a00 */
[----:B------:R-:W-:Y:S01]  /*2c80*/  ISETP.GT.U32.AND P5, PT, R0, R53, PT ;  /* 0x000000350000720c */ /* 0x000fe20003fa4070 */
[----:B------:R-:W-:Y:S01]  /*2c90*/  IMAD.HI.U32 R49, R5, R55, RZ ;  /* 0x0000003705317227 */ /* 0x000fe200078e00ff */
[----:B------:R-:W-:-:S02]  /*2ca0*/  ISETP.GE.AND P1, PT, R50, RZ, PT ;  /* 0x000000ff3200720c */ /* 0x000fc40003f26270 */
[----:B------:R-:W-:Y:S01]  /*2cb0*/  LOP3.LUT R50, R6, 0x1e, RZ, 0xfc, !PT ;  /* 0x0000001e06327812 */ /* 0x000fe200078efcff */
[----:B------:R-:W-:Y:S02]  /*2cc0*/  @!P0 IMAD.IADD R51, R51, 0x1, -R0 ;  /* 0x0000000133338824 */ /* 0x000fe400078e0a00 */
[----:B------:R-:W-:Y:S01]  /*2cd0*/  @!P2 IMAD.MOV R47, RZ, RZ, -R47 ;  /* 0x000000ffff2fa224 */ /* 0x000fe200078e0a2f */
[----:B------:R-:W-:Y:S01]  /*2ce0*/  ISETP.GE.AND P2, PT, R50, RZ, PT ;  /* 0x000000ff3200720c */ /* 0x000fe20003f46270 */
[----:B------:R-:W-:Y:S01]  /*2cf0*/  @!P3 IMAD.MOV R48, RZ, RZ, -R48 ;  /* 0x000000ffff30b224 */ /* 0x000fe200078e0a30 */
[----:B------:R-:W-:Y:S01]  /*2d00*/  ISETP.GT.U32.AND P0, PT, R0, R51, PT ;  /* 0x000000330000720c */ /* 0x000fe20003f04070 */
[----:B------:R-:W-:Y:S01]  /*2d10*/  @!P6 IMAD.MOV R46, RZ, RZ, -R46 ;  /* 0x000000ffff2ee224 */ /* 0x000fe200078e0a2e */
[----:B------:R-:W-:Y:S01]  /*2d20*/  IABS R57, R50 ;  /* 0x0000003200397213 */ /* 0x000fe20000000000 */
[----:B------:R-:W-:Y:S01]  /*2d30*/  IMAD.MOV R50, RZ, RZ, -R49 ;  /* 0x000000ffff327224 */ /* 0x000fe200078e0a31 */
[----:B------:R-:W-:Y:S01]  /*2d40*/  LOP3.LUT R49, R6, 0x1c, RZ, 0xfc, !PT ;  /* 0x0000001c06317812 */ /* 0x000fe200078efcff */
[----:B------:R-:W-:Y:S01]  /*2d50*/  @!P5 IMAD.IADD R53, R53, 0x1, -R0 ;  /* 0x000000013535d824 */ /* 0x000fe200078e0a00 */
[----:B------:R-:W-:Y:S01]  /*2d60*/  ISETP.GE.AND P6, PT, R54, RZ, PT ;  /* 0x000000ff3600720c */ /* 0x000fe20003fc6270 */
[----:B------:R-:W-:Y:S01]  /*2d70*/  IMAD R55, R0, R50, R55 ;  /* 0x0000003200377224 */ /* 0x000fe200078e0237 */
[----:B------:R-:W-:-:S02]  /*2d80*/  ISETP.GE.AND P3, PT, R49, RZ, PT ;  /* 0x000000ff3100720c */ /* 0x000fc40003f66270 */
[----:B------:R-:W-:Y:S01]  /*2d90*/  IABS R52, R49 ;  /* 0x0000003100347213 */ /* 0x000fe20000000000 */
[----:B------:R-:W-:Y:S01]  /*2da0*/  IMAD.HI.U32 R49, R5, R57, RZ ;  /* 0x0000003905317227 */ /* 0x000fe200078e00ff */
[----:B------:R-:W-:Y:S02]  /*2db0*/  ISETP.GT.U32.AND P5, PT, R0, R53, PT ;  /* 0x000000350000720c */ /* 0x000fe40003fa4070 */
[----:B------:R-:W-:Y:S01]  /*2dc0*/  LOP3.LUT R54, R6, 0x1a, RZ, 0xfc, !PT ;  /* 0x0000001a06367812 */ /* 0x000fe200078efcff */
[----:B------:R-:W-:Y:S02]  /*2dd0*/  IMAD.MOV R49, RZ, RZ, -R49 ;  /* 0x000000ffff317224 */ /* 0x000fe400078e0a31 */
[----:B------:R-:W-:Y:S01]  /*2de0*/  @!P0 IMAD.IADD R51, R51, 0x1, -R0 ;  /* 0x0000000133338824 */ /* 0x000fe200078e0a00 */
[----:B------:R-:W-:Y:S01]  /*2df0*/  ISETP.GT.U32.AND P0, PT, R0, R55, PT ;  /* 0x000000370000720c */ /* 0x000fe20003f04070 */
[----:B------:R-:W-:Y:S01]  /*2e00*/  IMAD.HI.U32 R50, R5, R52, RZ ;  /* 0x0000003405327227 */ /* 0x000fe200078e00ff */
[----:B------:R-:W-:-:S03]  /*2e10*/  IABS R61, R54 ;  /* 0x00000036003d7213 */ /* 0x000fc60000000000 */
[----:B------:R-:W-:Y:S02]  /*2e20*/  IMAD R57, R0, R49, R57 ;  /* 0x0000003100397224 */ /* 0x000fe400078e0239 */
[----:B------:R-:W-:Y:S02]  /*2e30*/  IMAD.MOV.U32 R49, RZ, RZ, R51 ;  /* 0x000000ffff317224 */ /* 0x000fe400078e0033 */
[----:B------:R-:W-:Y:S02]  /*2e40*/  IMAD.MOV R51, RZ, RZ, -R50 ;  /* 0x000000ffff337224 */ /* 0x000fe400078e0a32 */
[----:B------:R-:W-:Y:S01]  /*2e50*/  @!P5 IMAD.IADD R53, R53, 0x1, -R0 ;  /* 0x000000013535d824 */ /* 0x000fe200078e0a00 */
[----:B------:R-:W-:Y:S01]  /*2e60*/  ISETP.GE.AND P5, PT, R54, RZ, PT ;  /* 0x000000ff3600720c */ /* 0x000fe20003fa6270 */
[----:B------:R-:W-:Y:S01]  /*2e70*/  IMAD R51, R0, R51, R52 ;  /* 0x0000003300337224 */ /* 0x000fe200078e0234 */
[----:B------:R-:W-:Y:S01]  /*2e80*/  LOP3.LUT R54, R6, 0x16, RZ, 0xfc, !PT ;  /* 0x0000001606367812 */ /* 0x000fe200078efcff */
[----:B------:R-:W-:-:S02]  /*2e90*/  @!P1 IMAD.MOV R53, RZ, RZ, -R53 ;  /* 0x000000ffff359224 */ /* 0x000fc400078e0a35 */
[----:B------:R-:W-:Y:S01]  /*2ea0*/  @!P0 IMAD.IADD R55, R55, 0x1, -R0 ;  /* 0x0000000137378824 */ /* 0x000fe200078e0a00 */
[C---:B------:R-:W-:Y:S01]  /*2eb0*/  ISETP.GT.U32.AND P1, PT, R0.reuse, R51, PT ;  /* 0x000000330000720c */ /* 0x040fe20003f24070 */
[C---:B------:R-:W-:Y:S01]  /*2ec0*/  IMAD.HI.U32 R50, R5.reuse, R61, RZ ;  /* 0x0000003d05327227 */ /* 0x040fe200078e00ff */
[----:B------:R-:W-:Y:S02]  /*2ed0*/  IABS R65, R54 ;  /* 0x0000003600417213 */ /* 0x000fe40000000000 */
[----:B------:R-:W-:Y:S01]  /*2ee0*/  ISETP.GT.U32.AND P0, PT, R0, R55, PT ;  /* 0x000000370000720c */ /* 0x000fe20003f04070 */
[----:B------:R-:W-:Y:S02]  /*2ef0*/  IMAD.MOV R50, RZ, RZ, -R50 ;  /* 0x000000ffff327224 */ /* 0x000fe400078e0a32 */
[----:B------:R-:W-:-:S04]  /*2f00*/  IMAD.HI.U32 R52, R5, R63, RZ ;  /* 0x0000003f05347227 */ /* 0x000fc800078e00ff */
[C---:B------:R-:W-:Y:S02]  /*2f10*/  IMAD R61, R0.reuse, R50, R61 ;  /* 0x00000032003d7224 */ /* 0x040fe400078e023d */
[----:B------:R-:W-:Y:S02]  /*2f20*/  @!P1 IMAD.IADD R51, R51, 0x1, -R0 ;  /* 0x0000000133339824 */ /* 0x000fe400078e0a00 */
[----:B------:R-:W-:Y:S02]  /*2f30*/  IMAD.MOV R52, RZ, RZ, -R52 ;  /* 0x000000ffff347224 */ /* 0x000fe400078e0a34 */
[----:B------:R-:W-:Y:S01]  /*2f40*/  @!P0 IMAD.IADD R55, R55, 0x1, -R0 ;  /* 0x0000000137378824 */ /* 0x000fe200078e0a00 */
[C---:B------:R-:W-:Y:S01]  /*2f50*/  ISETP.GT.U32.AND P1, PT, R0.reuse, R51, PT ;  /* 0x000000330000720c */ /* 0x040fe20003f24070 */
[----:B------:R-:W-:Y:S01]  /*2f60*/  IMAD.HI.U32 R50, R5, R65, RZ ;  /* 0x0000004105327227 */ /* 0x000fe200078e00ff */
[----:B------:R-:W-:-:S03]  /*2f70*/  ISETP.GT.U32.AND P0, PT, R0, R61, PT ;  /* 0x0000003d0000720c */ /* 0x000fc60003f04070 */
[C---:B------:R-:W-:Y:S02]  /*2f80*/  IMAD R63, R0.reuse, R52, R63 ;  /* 0x00000034003f7224 */ /* 0x040fe400078e023f */
[----:B------:R-:W-:Y:S02]  /*2f90*/  IMAD.MOV R50, RZ, RZ, -R50 ;  /* 0x000000ffff327224 */ /* 0x000fe400078e0a32 */
[----:B------:R-:W-:Y:S01]  /*2fa0*/  @!P6 IMAD.MOV R55, RZ, RZ, -R55 ;  /* 0x000000ffff37e224 */ /* 0x000fe200078e0a37 */
[C---:B------:R-:W-:Y:S01]  /*2fb0*/  ISETP.GT.U32.AND P6, PT, R0.reuse, R63, PT ;  /* 0x0000003f0000720c */ /* 0x040fe20003fc4070 */
[----:B------:R-:W-:Y:S01]  /*2fc0*/  IMAD R65, R0, R50, R65 ;  /* 0x0000003200417224 */ /* 0x000fe200078e0241 */
[----:B------:R-:W-:Y:S01]  /*2fd0*/  LOP3.LUT R50, R6, 0x12, RZ, 0xfc, !PT ;  /* 0x0000001206327812 */ /* 0x000fe200078efcff */
[--C-:B------:R-:W-:Y:S01]  /*2fe0*/  @!P1 IMAD.IADD R51, R51, 0x1, -R0.reuse ;  /* 0x0000000133339824 */ /* 0x100fe200078e0a00 */
[----:B------:R-:W-:Y:S01]  /*2ff0*/  ISETP.GE.AND P1, PT, R59, RZ, PT ;  /* 0x000000ff3b00720c */ /* 0x000fe20003f26270 */
[--C-:B------:R-:W-:Y:S01]  /*3000*/  @!P0 IMAD.IADD R61, R61, 0x1, -R0.reuse ;  /* 0x000000013d3d8824 */ /* 0x100fe200078e0a00 */
[----:B------:R-:W-:Y:S01]  /*3010*/  IABS R69, R50 ;  /* 0x0000003200457213 */ /* 0x000fe20000000000 */
[----:B------:R-:W-:Y:S01]  /*3020*/  IMAD.MOV.U32 R59, RZ, RZ, R51 ;  /* 0x000000ffff3b7224 */ /* 0x000fe200078e0033 */
[----:B0-----:R-:W-:Y:S01]  /*3030*/  IADD3 R51, R56, 0xffffffe, RZ ;  /* 0x0ffffffe38337810 */ /* 0x001fe20007ffe0ff */
[----:B------:R-:W-:Y:S01]  /*3040*/  @!P4 IMAD.MOV R49, RZ, RZ, -R49 ;  /* 0x000000ffff31c224 */ /* 0x000fe200078e0a31 */
[C---:B------:R-:W-:Y:S01]  /*3050*/  ISETP.GT.U32.AND P0, PT, R0.reuse, R61, PT ;  /* 0x0000003d0000720c */ /* 0x040fe20003f04070 */
[----:B------:R-:W-:Y:S01]  /*3060*/  @!P3 IMAD.MOV R59, RZ, RZ, -R59 ;  /* 0x000000ffff3bb224 */ /* 0x000fe200078e0a3b */
[C---:B------:R-:W-:Y:S01]  /*3070*/  ISETP.GT.U32.AND P3, PT, R0.reuse, R65, PT ;  /* 0x000000410000720c */ /* 0x040fe20003f64070 */
[----:B------:R-:W-:Y:S01]  /*3080*/  @!P6 IMAD.IADD R63, R63, 0x1, -R0 ;  /* 0x000000013f3fe824 */ /* 0x000fe200078e0a00 */
[C---:B------:R-:W-:Y:S01]  /*3090*/  ISETP.GT.U32.AND P4, PT, R0.reuse, R57, PT ;  /* 0x000000390000720c */ /* 0x040fe20003f84070 */
[----:B------:R-:W-:Y:S01]  /*30a0*/  IMAD.HI.U32 R52, R5, R67, RZ ;  /* 0x0000004305347227 */ /* 0x000fe200078e00ff */
[----:B------:R-:W0:Y:S02]  /*30b0*/  F2I.FTZ.U32.TRUNC.NTZ R51, R51 ;  /* 0x0000003300337305 */ /* 0x000e24000021f000 */
[----:B------:R-:W-:Y:S01]  /*30c0*/  ISETP.GT.U32.AND P6, PT, R0, R63, PT ;  /* 0x0000003f0000720c */ /* 0x000fe20003fc4070 */
[----:B------:R-:W-:-:S04]  /*30d0*/  IMAD.MOV R52, RZ, RZ, -R52 ;  /* 0x000000ffff347224 */ /* 0x000fc800078e0a34 */
[--C-:B------:R-:W-:Y:S01]  /*30e0*/  @!P0 IMAD.IADD R61, R61, 0x1, -R0.reuse ;  /* 0x000000013d3d8824 */ /* 0x100fe200078e0a00 */
[----:B------:R-:W-:Y:S01]  /*30f0*/  ISETP.GE.AND P0, PT, R50, RZ, PT ;  /* 0x000000ff3200720c */ /* 0x000fe20003f06270 */
[--C-:B------:R-:W-:Y:S02]  /*3100*/  @!P3 IMAD.IADD R65, R65, 0x1, -R0.reuse ;  /* 0x000000014141b824 */ /* 0x100fe400078e0a00 */
[----:B------:R-:W-:Y:S02]  /*3110*/  @!P4 IMAD.IADD R57, R57, 0x1, -R0 ;  /* 0x000000013939c824 */ /* 0x000fe400078e0a00 */
[----:B------:R-:W-:Y:S01]  /*3120*/  IMAD.HI.U32 R50, R5, R69, RZ ;  /* 0x0000004505327227 */ /* 0x000fe200078e00ff */
[C---:B------:R-:W-:Y:S02]  /*3130*/  ISETP.GT.U32.AND P3, PT, R0.reuse, R65, PT ;  /* 0x000000410000720c */ /* 0x040fe40003f64070 */
[C---:B------:R-:W-:Y:S01]  /*3140*/  ISETP.GT.U32.AND P4, PT, R0.reuse, R57, PT ;  /* 0x000000390000720c */ /* 0x040fe20003f84070 */
[----:B------:R-:W-:Y:S01]  /*3150*/  IMAD R67, R0, R52, R67 ;  /* 0x0000003400437224 */ /* 0x000fe200078e0243 */
[----:B------:R-:W-:Y:S01]  /*3160*/  LOP3.LUT R52, R6, 0x10, RZ, 0xfc, !PT ;  /* 0x0000001006347812 */ /* 0x000fe200078efcff */
[----:B------:R-:W-:-:S02]  /*3170*/  IMAD.MOV R50, RZ, RZ, -R50 ;  /* 0x000000ffff327224 */ /* 0x000fc400078e0a32 */
[--C-:B------:R-:W-:Y:S01]  /*3180*/  @!P6 IMAD.IADD R63, R63, 0x1, -R0.reuse ;  /* 0x000000013f3fe824 */ /* 0x100fe200078e0a00 */
[C---:B------:R-:W-:Y:S01]  /*3190*/  ISETP.GT.U32.AND P6, PT, R0.reuse, R67, PT ;  /* 0x000000430000720c */ /* 0x040fe20003fc4070 */
[----:B------:R-:W-:Y:S01]  /*31a0*/  IMAD R69, R0, R50, R69 ;  /* 0x0000003200457224 */ /* 0x000fe200078e0245 */
[----:B------:R-:W-:Y:S01]  /*31b0*/  IABS R71, R52 ;  /* 0x0000003400477213 */ /* 0x000fe20000000000 */
[----:B------:R-:W-:Y:S01]  /*31c0*/  @!P5 IMAD.MOV R61, RZ, RZ, -R61 ;  /* 0x000000ffff3dd224 */ /* 0x000fe200078e0a3d */
[----:B------:R-:W-:Y:S01]  /*31d0*/  ISETP.GE.AND P5, PT, R52, RZ, PT ;  /* 0x000000ff3400720c */ /* 0x000fe20003fa6270 */
[----:B------:R-:W-:Y:S01]  /*31e0*/  @!P3 IMAD.IADD R65, R65, 0x1, -R0 ;  /* 0x000000014141b824 */ /* 0x000fe200078e0a00 */
[----:B------:R-:W-:Y:S01]  /*31f0*/  ISETP.GT.U32.AND P3, PT, R0, R69, PT ;  /* 0x000000450000720c */ /* 0x000fe20003f64070 */
[----:B------:R-:W-:Y:S01]  /*3200*/  IMAD.HI.U32 R52, R5, R71, RZ ;  /* 0x0000004705347227 */ /* 0x000fe200078e00ff */
[----:B------:R-:W-:-:S03]  /*3210*/  LOP3.LUT R50, R6, 0xc, RZ, 0xfc, !PT ;  /* 0x0000000c06327812 */ /* 0x000fc600078efcff */
[----:B------:R-:W-:Y:S01]  /*3220*/  @!P4 IMAD.IADD R57, R57, 0x1, -R0 ;  /* 0x000000013939c824 */ /* 0x000fe200078e0a00 */
[----:B------:R-:W-:Y:S01]  /*3230*/  ISETP.GE.AND P4, PT, R58, RZ, PT ;  /* 0x000000ff3a00720c */ /* 0x000fe20003f86270 */
[----:B------:R-:W-:Y:S01]  /*3240*/  IMAD.MOV R52, RZ, RZ, -R52 ;  /* 0x000000ffff347224 */ /* 0x000fe200078e0a34 */
[----:B------:R-:W-:Y:S01]  /*3250*/  IABS R60, R50 ;  /* 0x00000032003c7213 */ /* 0x000fe20000000000 */
[----:B------:R-:W-:Y:S01]  /*3260*/  @!P2 IMAD.MOV R57, RZ, RZ, -R57 ;  /* 0x000000ffff39a224 */ /* 0x000fe200078e0a39 */
[----:B------:R-:W-:Y:S01]  /*3270*/  ISETP.GE.AND P2, PT, R54, RZ, PT ;  /* 0x000000ff3600720c */ /* 0x000fe20003f46270 */
[--C-:B------:R-:W-:Y:S01]  /*3280*/  @!P6 IMAD.IADD R67, R67, 0x1, -R0.reuse ;  /* 0x000000014343e824 */ /* 0x100fe200078e0a00 */
[----:B------:R-:W-:Y:S01]  /*3290*/  LOP3.LUT R54, R6, 0xe, RZ, 0xfc, !PT ;  /* 0x0000000e06367812 */ /* 0x000fe200078efcff */
[C---:B------:R-:W-:Y:S02]  /*32a0*/  IMAD R71, R0.reuse, R52, R71 ;  /* 0x0000003400477224 */ /* 0x040fe400078e0247 */
[----:B------:R-:W-:Y:S01]  /*32b0*/  @!P3 IMAD.IADD R69, R69, 0x1, -R0 ;  /* 0x000000014545b824 */ /* 0x000fe200078e0a00 */
[----:B------:R-:W-:Y:S01]  /*32c0*/  IABS R73, R54 ;  /* 0x0000003600497213 */ /* 0x000fe20000000000 */
[----:B0-----:R-:W-:Y:S01]  /*32d0*/  IMAD.MOV R52, RZ, RZ, -R51 ;  /* 0x000000ffff347224 */ /* 0x001fe200078e0a33 */
[C---:B------:R-:W-:Y:S01]  /*32e0*/  ISETP.GT.U32.AND P6, PT, R0.reuse, R67, PT ;  /* 0x000000430000720c */ /* 0x040fe20003fc4070 */
[----:B------:R-:W-:Y:S01]  /*32f0*/  @!P4 IMAD.MOV R63, RZ, RZ, -R63 ;  /* 0x000000ffff3fc224 */ /* 0x000fe200078e0a3f */
[----:B------:R-:W-:Y:S01]  /*3300*/  ISETP.GT.U32.AND P3, PT, R0, R71, PT ;  /* 0x000000470000720c */ /* 0x000fe20003f64070 */
[----:B------:R-:W-:Y:S01]  /*3310*/  IMAD.HI.U32 R56, R5, R73, RZ ;  /* 0x0000004905387227 */ /* 0x000fe200078e00ff */
[----:B------:R-:W-:-:S03]  /*3320*/  ISETP.GE.AND P4, PT, R54, RZ, PT ;  /* 0x000000ff3600720c */ /* 0x000fc60003f86270 */
[----:B------:R-:W-:Y:S02]  /*3330*/  IMAD.MOV R56, RZ, RZ, -R56 ;  /* 0x000000ffff387224 */ /* 0x000fe400078e0a38 */
[----:B------:R-:W-:Y:S02]  /*3340*/  IMAD R83, R52, R91, RZ ;  /* 0x0000005b34537224 */ /* 0x000fe400078e02ff */
[----:B------:R-:W-:Y:S02]  /*3350*/  IMAD R73, R0, R56, R73 ;  /* 0x0000003800497224 */ /* 0x000fe400078e0249 */
[--C-:B------:R-:W-:Y:S01]  /*3360*/  @!P6 IMAD.IADD R67, R67, 0x1, -R0.reuse ;  /* 0x000000014343e824 */ /* 0x100fe200078e0a00 */
[----:B------:R-:W-:Y:S01]  /*3370*/  ISETP.GE.AND P6, PT, R50, RZ, PT ;  /* 0x000000ff3200720c */ /* 0x000fe20003fc6270 */
[----:B------:R-:W-:Y:S01]  /*3380*/  @!P3 IMAD.IADD R71, R71, 0x1, -R0 ;  /* 0x000000014747b824 */ /* 0x000fe200078e0a00 */
[----:B------:R-:W-:Y:S01]  /*3390*/  ISETP.GT.U32.AND P3, PT, R0, R69, PT ;  /* 0x000000450000720c */ /* 0x000fe20003f64070 */
[----:B------:R-:W-:-:S04]  /*33a0*/  IMAD.HI.U32 R52, R5, R60, RZ ;  /* 0x0000003c05347227 */ /* 0x000fc800078e00ff */
[----:B------:R-:W-:Y:S01]  /*33b0*/  @!P1 IMAD.MOV R67, RZ, RZ, -R67 ;  /* 0x000000ffff439224 */ /* 0x000fe200078e0a43 */
[----:B------:R-:W-:Y:S01]  /*33c0*/  ISETP.GT.U32.AND P1, PT, R0, R73, PT ;  /* 0x000000490000720c */ /* 0x000fe20003f24070 */
[----:B------:R-:W-:Y:S02]  /*33d0*/  IMAD.MOV.U32 R50, RZ, RZ, RZ ;  /* 0x000000ffff327224 */ /* 0x000fe400078e00ff */
[----:B------:R-:W-:-:S04]  /*33e0*/  IMAD.HI.U32 R54, R5, R62, RZ ;  /* 0x0000003e05367227 */ /* 0x000fc800078e00ff */
[----:B------:R-:W-:Y:S02]  /*33f0*/  IMAD.MOV R75, RZ, RZ, -R52 ;  /* 0x000000ffff4b7224 */ /* 0x000fe400078e0a34 */
[----:B------:R-:W-:-:S04]  /*3400*/  IMAD.HI.U32 R52, R51, R83, R50 ;  /* 0x0000005333347227 */ /* 0x000fc800078e0032 */
[----:B------:R-:W-:Y:S02]  /*3410*/  IMAD.MOV R77, RZ, RZ, -R54 ;  /* 0x000000ffff4d7224 */ /* 0x000fe400078e0a36 */
[C---:B------:R-:W-:Y:S01]  /*3420*/  IMAD R51, R0.reuse, R75, R60 ;  /* 0x0000004b00337224 */ /* 0x040fe200078e023c */
[----:B------:R-:W-:Y:S01]  /*3430*/  IABS R60, R120 ;  /* 0x00000078003c7213 */ /* 0x000fe20000000000 */
[----:B------:R-:W-:Y:S01]  /*3440*/  IMAD R75, R0, R77, R62 ;  /* 0x0000004d004b7224 */ /* 0x000fe200078e023e */
[----:B------:R-:W-:Y:S01]  /*3450*/  LOP3.LUT R62, R6, 0x4, RZ, 0xfc, !PT ;  /* 0x00000004063e7812 */ /* 0x000fe200078efcff */
[--C-:B------:R-:W-:Y:S01]  /*3460*/  @!P3 IMAD.IADD R69, R69, 0x1, -R0.reuse ;  /* 0x000000014545b824 */ /* 0x100fe200078e0a00 */
[C---:B------:R-:W-:Y:S01]  /*3470*/  ISETP.GT.U32.AND P3, PT, R0.reuse, R51, PT ;  /* 0x000000330000720c */ /* 0x040fe20003f64070 */
[----:B------:R-:W-:Y:S01]  /*3480*/  @!P1 IMAD.IADD R73, R73, 0x1, -R0 ;  /* 0x0000000149499824 */ /* 0x000fe200078e0a00 */
[----:B------:R-:W-:Y:S01]  /*3490*/  ISETP.GT.U32.AND P1, PT, R0, R75, PT ;  /* 0x0000004b0000720c */ /* 0x000fe20003f24070 */
[----:B------:R-:W-:Y:S01]  /*34a0*/  IMAD.HI.U32 R56, R5, R64, RZ ;  /* 0x0000004005387227 */ /* 0x000fe200078e00ff */
[----:B------:R-:W-:-:S03]  /*34b0*/  IABS R54, R62 ;  /* 0x0000003e00367213 */ /* 0x000fc60000000000 */
[----:B------:R-:W-:Y:S01]  /*34c0*/  @!P2 IMAD.MOV R65, RZ, RZ, -R65 ;  /* 0x000000ffff41a224 */ /* 0x000fe200078e0a41 */
[----:B------:R-:W-:Y:S01]  /*34d0*/  ISETP.GT.U32.AND P2, PT, R0, R71, PT ;  /* 0x000000470000720c */ /* 0x000fe20003f44070 */
[----:B------:R-:W-:Y:S02]  /*34e0*/  IMAD.MOV R79, RZ, RZ, -R56 ;  /* 0x000000ffff4f7224 */ /* 0x000fe400078e0a38 */
[----:B------:R-:W-:-:S04]  /*34f0*/  IMAD.HI.U32 R58, R5, R66, RZ ;  /* 0x00000042053a7227 */ /* 0x000fc800078e00ff */
[--C-:B------:R-:W-:Y:S01]  /*3500*/  @!P3 IMAD.IADD R51, R51, 0x1, -R0.reuse ;  /* 0x000000013333b824 */ /* 0x100fe200078e0a00 */
[C---:B------:R-:W-:Y:S01]  /*3510*/  ISETP.GT.U32.AND P3, PT, R0.reuse, R73, PT ;  /* 0x000000490000720c */ /* 0x040fe20003f64070 */
[----:B------:R-:W-:Y:S02]  /*3520*/  @!P1 IMAD.IADD R75, R75, 0x1, -R0 ;  /* 0x000000014b4b9824 */ /* 0x000fe400078e0a00 */
[C---:B------:R-:W-:Y:S01]  /*3530*/  IMAD R77, R0.reuse, R79, R64 ;  /* 0x0000004f004d7224 */ /* 0x040fe200078e0240 */
[----:B------:R-:W-:Y:S01]  /*3540*/  ISETP.GT.U32.AND P1, PT, R0, R51, PT ;  /* 0x000000330000720c */ /* 0x000fe20003f24070 */
[----:B------:R-:W-:Y:S01]  /*3550*/  IMAD.MOV R81, RZ, RZ, -R58 ;  /* 0x000000ffff517224 */ /* 0x000fe200078e0a3a */
[----:B------:R-:W-:Y:S01]  /*3560*/  LOP3.LUT R64, R6, 0x2, RZ, 0xfc, !PT ;  /* 0x0000000206407812 */ /* 0x000fe200078efcff */
[----:B------:R-:W-:Y:S01]  /*3570*/  @!P2 IMAD.IADD R71, R71, 0x1, -R0 ;  /* 0x000000014747a824 */ /* 0x000fe200078e0a00 */
[----:B------:R-:W-:Y:S01]  /*3580*/  IABS R58, R6 ;  /* 0x00000006003a7213 */ /* 0x000fe20000000000 */
[----:B------:R-:W-:Y:S01]  /*3590*/  IMAD R79, R0, R81, R66 ;  /* 0x00000051004f7224 */ /* 0x000fe200078e0242 */
[----:B------:R-:W-:Y:S01]  /*35a0*/  IABS R56, R64 ;  /* 0x0000004000387213 */ /* 0x000fe20000000000 */
[----:B------:R-:W-:Y:S01]  /*35b0*/  @!P0 IMAD.MOV R69, RZ, RZ, -R69 ;  /* 0x000000ffff458224 */ /* 0x000fe200078e0a45 */
[----:B------:R-:W-:Y:S01]  /*35c0*/  ISETP.GE.AND P2, PT, R6, RZ, PT ;  /* 0x000000ff0600720c */ /* 0x000fe20003f46270 */
[----:B------:R-:W-:Y:S01]  /*35d0*/  IMAD.HI.U32 R6, R5, R54, RZ ;  /* 0x0000003605067227 */ /* 0x000fe200078e00ff */
[----:B------:R-:W-:-:S03]  /*35e0*/  ISETP.GT.U32.AND P0, PT, R0, R75, PT ;  /* 0x0000004b0000720c */ /* 0x000fc60003f04070 */
[--C-:B------:R-:W-:Y:S01]  /*35f0*/  @!P3 IMAD.IADD R73, R73, 0x1, -R0.reuse ;  /* 0x000000014949b824 */ /* 0x100fe200078e0a00 */
[C---:B------:R-:W-:Y:S01]  /*3600*/  ISETP.GT.U32.AND P3, PT, R0.reuse, R77, PT ;  /* 0x0000004d0000720c */ /* 0x040fe20003f64070 */
[----:B------:R-:W-:Y:S01]  /*3610*/  @!P1 IMAD.IADD R51, R51, 0x1, -R0 ;  /* 0x0000000133339824 */ /* 0x000fe200078e0a00 */
[----:B------:R-:W-:Y:S01]  /*3620*/  ISETP.GT.U32.AND P1, PT, R0, R79, PT ;  /* 0x0000004f0000720c */ /* 0x000fe20003f24070 */
[----:B------:R-:W-:-:S04]  /*3630*/  IMAD.HI.U32 R50, R5, R56, RZ ;  /* 0x0000003805327227 */ /* 0x000fc800078e00ff */
[----:B------:R-:W-:-:S04]  /*3640*/  IMAD.HI.U32 R5, R5, R58, RZ ;  /* 0x0000003a05057227 */ /* 0x000fc800078e00ff */
[----:B------:R-:W-:Y:S02]  /*3650*/  IMAD.MOV R81, RZ, RZ, -R6 ;  /* 0x000000ffff517224 */ /* 0x000fe400078e0a06 */
[----:B------:R-:W-:Y:S01]  /*3660*/  IMAD.MOV R83, RZ, RZ, -R50 ;  /* 0x000000ffff537224 */ /* 0x000fe200078e0a32 */
[----:B------:R-:W-:Y:S01]  /*3670*/  LOP3.LUT R50, R196, 0x30, RZ, 0xc0, !PT ;  /* 0x00000030c4327812 */ /* 0x000fe200078ec0ff */
[----:B------:R-:W-:Y:S02]  /*3680*/  IMAD.MOV R85, RZ, RZ, -R5 ;  /* 0x000000ffff557224 */ /* 0x000fe400078e0a05 */
[C---:B------:R-:W-:Y:S02]  /*3690*/  IMAD R5, R0.reuse, R81, R54 ;  /* 0x0000005100057224 */ /* 0x040fe400078e0236 */
[C---:B------:R-:W-:Y:S02]  /*36a0*/  IMAD R81, R0.reuse, R83, R56 ;  /* 0x0000005300517224 */ /* 0x040fe400078e0238 */
[----:B------:R-:W-:Y:S01]  /*36b0*/  IMAD R83, R0, R85, R58 ;  /* 0x0000005500537224 */ /* 0x000fe200078e023a */
[----:B------:R-:W-:Y:S01]  /*36c0*/  LOP3.LUT R85, R195, 0x7, RZ, 0xc0, !PT ;  /* 0x00000007c3557812 */ /* 0x000fe200078ec0ff */
[----:B------:R-:W-:-:S02]  /*36d0*/  @!P0 IMAD.IADD R75, R75, 0x1, -R0 ;  /* 0x000000014b4b8824 */ /* 0x000fc400078e0a00 */
[--C-:B------:R-:W-:Y:S01]  /*36e0*/  @!P3 IMAD.IADD R77, R77, 0x1, -R0.reuse ;  /* 0x000000014d4db824 */ /* 0x100fe200078e0a00 */
[C---:B------:R-:W-:Y:S01]  /*36f0*/  ISETP.GT.U32.AND P0, PT, R0.reuse, R83, PT ;  /* 0x000000530000720c */ /* 0x040fe20003f04070 */
[----:B------:R-:W-:Y:S01]  /*3700*/  @!P1 IMAD.IADD R79, R79, 0x1, -R0 ;  /* 0x000000014f4f9824 */ /* 0x000fe200078e0a00 */
[----:B------:R-:W-:Y:S01]  /*3710*/  ISETP.GT.U32.AND P3, PT, R0, R5, PT ;  /* 0x000000050000720c */ /* 0x000fe20003f64070 */
[----:B------:R-:W-:Y:S01]  /*3720*/  IMAD.HI.U32 R52, R52, R60, RZ ;  /* 0x0000003c34347227 */ /* 0x000fe200078e00ff */
[----:B------:R-:W-:-:S03]  /*3730*/  ISETP.GT.U32.AND P1, PT, R0, R81, PT ;  /* 0x000000510000720c */ /* 0x000fc60003f24070 */
[----:B------:R-:W-:Y:S02]  /*3740*/  IMAD.MOV R52, RZ, RZ, -R52 ;  /* 0x000000ffff347224 */ /* 0x000fe400078e0a34 */
[----:B------:R-:W-:Y:S01]  /*3750*/  @!P5 IMAD.MOV R71, RZ, RZ, -R71 ;  /* 0x000000ffff47d224 */ /* 0x000fe200078e0a47 */
[C---:B------:R-:W-:Y:S01]  /*3760*/  ISETP.GT.U32.AND P5, PT, R0.reuse, R79, PT ;  /* 0x0000004f0000720c */ /* 0x040fe20003fa4070 */
[----:B------:R-:W-:Y:S02]  /*3770*/  IMAD R6, R91, R52, R60 ;  /* 0x000000345b067224 */ /* 0x000fe400078e023c */
[--C-:B------:R-:W-:Y:S02]  /*3780*/  @!P0 IMAD.IADD R83, R83, 0x1, -R0.reuse ;  /* 0x0000000153538824 */ /* 0x100fe400078e0a00 */
[--C-:B------:R-:W-:Y:S01]  /*3790*/  @!P3 IMAD.IADD R5, R5, 0x1, -R0.reuse ;  /* 0x000000010505b824 */ /* 0x100fe200078e0a00 */
[----:B------:R-:W-:Y:S01]  /*37a0*/  ISETP.GT.U32.AND P0, PT, R91, R6, PT ;  /* 0x000000065b00720c */ /* 0x000fe20003f04070 */
[--C-:B------:R-:W-:Y:S01]  /*37b0*/  @!P1 IMAD.IADD R81, R81, 0x1, -R0.reuse ;  /* 0x0000000151519824 */ /* 0x100fe200078e0a00 */
[C---:B------:R-:W-:Y:S01]  /*37c0*/  ISETP.GT.U32.AND P3, PT, R0.reuse, R77, PT ;  /* 0x0000004d0000720c */ /* 0x040fe20003f64070 */
[----:B------:R-:W-:Y:S01]  /*37d0*/  @!P4 IMAD.MOV R73, RZ, RZ, -R73 ;  /* 0x000000ffff49c224 */ /* 0x000fe200078e0a49 */
[C---:B------:R-:W-:Y:S01]  /*37e0*/  ISETP.GT.U32.AND P4, PT, R0.reuse, R83, PT ;  /* 0x000000530000720c */ /* 0x040fe20003f84070 */
[----:B------:R-:W-:Y:S01]  /*37f0*/  @!P6 IMAD.MOV R51, RZ, RZ, -R51 ;  /* 0x000000ffff33e224 */ /* 0x000fe200078e0a33 */
[C---:B------:R-:W-:Y:S01]  /*3800*/  ISETP.GT.U32.AND P1, PT, R0.reuse, R5, PT ;  /* 0x000000050000720c */ /* 0x040fe20003f24070 */
[----:B------:R-:W-:Y:S01]  /*3810*/  @!P5 IMAD.IADD R79, R79, 0x1, -R0 ;  /* 0x000000014f4fd824 */ /* 0x000fe200078e0a00 */
[----:B------:R-:W-:Y:S01]  /*3820*/  ISETP.GT.U32.AND P6, PT, R0, R81, PT ;  /* 0x000000510000720c */ /* 0x000fe20003fc4070 */
[----:B------:R-:W-:Y:S01]  /*3830*/  IMAD.SHL.U32 R52, R195, 0x2, RZ ;  /* 0x00000002c3347824 */ /* 0x000fe200078e00ff */
[----:B------:R-:W-:Y:S01]  /*3840*/  ISETP.GE.AND P5, PT, R70, RZ, PT ;  /* 0x000000ff4600720c */ /* 0x000fe20003fa6270 */
[----:B------:R-:W-:-:S02]  /*3850*/  IMAD.SHL.U32 R89, R85, 0x10, RZ ;  /* 0x0000001055597824 */ /* 0x000fc400078e00ff */
[----:B------:R-:W-:Y:S02]  /*3860*/  @!P0 IMAD.IADD R6, R6, 0x1, -R91 ;  /* 0x0000000106068824 */ /* 0x000fe400078e0a5b */
[--C-:B------:R-:W-:Y:S01]  /*3870*/  @!P3 IMAD.IADD R77, R77, 0x1, -R0.reuse ;  /* 0x000000014d4db824 */ /* 0x100fe200078e0a00 */
[----:B------:R-:W-:Y:S01]  /*3880*/  ISETP.GE.AND P3, PT, R68, RZ, PT ;  /* 0x000000ff4400720c */ /* 0x000fe20003f66270 */
[--C-:B------:R-:W-:Y:S01]  /*3890*/  @!P4 IMAD.IADD R83, R83, 0x1, -R0.reuse ;  /* 0x000000015353c824 */ /* 0x100fe200078e0a00 */
[----:B------:R-:W-:Y:S01]  /*38a0*/  ISETP.GT.U32.AND P0, PT, R91, R6, PT ;  /* 0x000000065b00720c */ /* 0x000fe20003f04070 */
[--C-:B------:R-:W-:Y:S01]  /*38b0*/  @!P1 IMAD.IADD R5, R5, 0x1, -R0.reuse ;  /* 0x0000000105059824 */ /* 0x100fe200078e0a00 */
[----:B------:R-:W-:Y:S01]  /*38c0*/  ISETP.GE.AND P4, PT, R72, RZ, PT ;  /* 0x000000ff4800720c */ /* 0x000fe20003f86270 */
[----:B------:R-:W-:Y:S01]  /*38d0*/  @!P6 IMAD.IADD R81, R81, 0x1, -R0 ;  /* 0x000000015151e824 */ /* 0x000fe200078e0a00 */
[----:B------:R-:W-:Y:S01]  /*38e0*/  ISETP.GE.AND P1, PT, R62, RZ, PT ;  /* 0x000000ff3e00720c */ /* 0x000fe20003f26270 */
[----:B------:R-:W-:Y:S01]  /*38f0*/  @!P5 IMAD.MOV R77, RZ, RZ, -R77 ;  /* 0x000000ffff4dd224 */ /* 0x000fe200078e0a4d */
[----:B------:R-:W-:Y:S01]  /*3900*/  ISETP.GE.AND P6, PT, R64, RZ, PT ;  /* 0x000000ff4000720c */ /* 0x000fe20003fc6270 */
[----:B------:R-:W-:Y:S01]  /*3910*/  @!P2 IMAD.MOV R83, RZ, RZ, -R83 ;  /* 0x000000ffff53a224 */ /* 0x000fe200078e0a53 */
[----:B------:R-:W-:Y:S01]  /*3920*/  LOP3.LUT R0, RZ, c[0x0][0x17c], RZ, 0x33, !PT ;  /* 0x00005f00ff007a12 */ /* 0x000fe200078e33ff */
[----:B------:R-:W-:Y:S01]  /*3930*/  IMAD R87, R85, 0x40, R50 ;  /* 0x0000004055577824 */ /* 0x000fe200078e0232 */
[----:B------:R-:W-:Y:S01]  /*3940*/  LOP3.LUT R89, R89, 0x30, R52, 0x78, !PT ;  /* 0x0000003059597812 */ /* 0x000fe200078e7834 */
[----:B------:R-:W-:-:S02]  /*3950*/  @!P3 IMAD.MOV R75, RZ, RZ, -R75 ;  /* 0x000000ffff4bb224 */ /* 0x000fc400078e0a4b */
[----:B------:R-:W-:Y:S01]  /*3960*/  @!P0 IMAD.IADD R6, R6, 0x1, -R91 ;  /* 0x0000000106068824 */ /* 0x000fe200078e0a5b */
[----:B------:R-:W-:Y:S01]  /*3970*/  ISETP.NE.AND P0, PT, RZ, c[0x0][0x17c], PT ;  /* 0x00005f00ff007a0c */ /* 0x000fe20003f05270 */
[----:B------:R-:W-:Y:S01]  /*3980*/  @!P4 IMAD.MOV R79, RZ, RZ, -R79 ;  /* 0x000000ffff4fc224 */ /* 0x000fe200078e0a4f */
[----:B------:R-:W-:Y:S01]  /*3990*/  LOP3.LUT R52, R87, 0x10, R52, 0x78, !PT ;  /* 0x0000001057347812 */ /* 0x000fe200078e7834 */
[----:B------:R-:W-:Y:S01]  /*39a0*/  @!P1 IMAD.MOV R5, RZ, RZ, -R5 ;  /* 0x000000ffff059224 */ /* 0x000fe200078e0a05 */
[C---:B------:R-:W-:Y:S01]  /*39b0*/  SEL R2, R0.reuse, R2, !P0 ;  /* 0x0000000200027207 */ /* 0x040fe20004000000 */
[----:B------:R-:W-:Y:S01]  /*39c0*/  @!P6 IMAD.MOV R81, RZ, RZ, -R81 ;  /* 0x000000ffff51e224 */ /* 0x000fe200078e0a51 */
[C---:B------:R-:W-:Y:S01]  /*39d0*/  SEL R3, R0.reuse, R3, !P0 ;  /* 0x0000000300037207 */ /* 0x040fe20004000000 */
[----:B------:R-:W-:Y:S01]  /*39e0*/  IMAD R50, R85, 0x4, R238 ;  /* 0x0000000455327824 */ /* 0x000fe200078e02ee */
[----:B------:R-:W-:Y:S01]  /*39f0*/  SEL R4, R0, R4, !P0 ;  /* 0x0000000400047207 */ /* 0x000fe20004000000 */
[----:B------:R-:W-:Y:S01]  /*3a00*/  IMAD R2, R2, c[0x0][0x190], RZ ;  /* 0x0000640002027a24 */ /* 0x000fe200078e02ff */
[C---:B------:R-:W-:Y:S01]  /*3a10*/  SEL R7, R0.reuse, R7, !P0 ;  /* 0x0000000700077207 */ /* 0x040fe20004000000 */
[----:B------:R-:W-:Y:S01]  /*3a20*/  IMAD R3, R3, c[0x0][0x190], RZ ;  /* 0x0000640003037a24 */ /* 0x000fe200078e02ff */
        /* <DEDUP_REMOVED lines=13> */
[----:B------:R-:W-:Y:S01]  /*3b00*/  IMAD.U32 R213, R50, 0x20, R89 ;  /* 0x0000002032d57824 */ /* 0x000fe200078e0059 */
[----:B------:R-:W-:Y:S01]  /*3b10*/  SEL R15, R0, R15, !P0 ;  /* 0x0000000f000f7207 */ /* 0x000fe20004000000 */
[----:B------:R-:W-:Y:S01]  /*3b20*/  IMAD R12, R12, c[0x0][0x190], RZ ;  /* 0x000064000c0c7a24 */ /* 0x000fe200078e02ff */
[----:B------:R-:W-:Y:S01]  /*3b30*/  SEL R16, R0, R16, !P0 ;  /* 0x0000001000107207 */ /* 0x000fe20004000000 */
[----:B------:R-:W-:Y:S01]  /*3b40*/  IMAD R14, R14, c[0x0][0x190], RZ ;  /* 0x000064000e0e7a24 */ /* 0x000fe200078e02ff */
[C---:B------:R-:W-:Y:S01]  /*3b50*/  SEL R17, R0.reuse, R17, !P0 ;  /* 0x0000001100117207 */ /* 0x040fe20004000000 */
[----:B------:R-:W-:Y:S01]  /*3b60*/  IMAD R13, R13, c[0x0][0x190], RZ ;  /* 0x000064000d0d7a24 */ /* 0x000fe200078e02ff */
[C---:B------:R-:W-:Y:S01]  /*3b70*/  SEL R18, R0.reuse, R18, !P0 ;  /* 0x0000001200127207 */ /* 0x040fe20004000000 */
[----:B------:R-:W-:Y:S01]  /*3b80*/  IMAD R15, R15, c[0x0][0x190], RZ ;  /* 0x000064000f0f7a24 */ /* 0x000fe200078e02ff */
[----:B------:R-:W-:Y:S01]  /*3b90*/  SEL R19, R0, R19, !P0 ;  /* 0x0000001300137207 */ /* 0x000fe20004000000 */
[----:B------:R-:W-:Y:S01]  /*3ba0*/  IMAD R16, R16, c[0x0][0x190], RZ ;  /* 0x0000640010107a24 */ /* 0x000fe200078e02ff */
[C---:B------:R-:W-:Y:S01]  /*3bb0*/  SEL R20, R0.reuse, R20, !P0 ;  /* 0x0000001400147207 */ /* 0x040fe20004000000 */
[----:B------:R-:W-:Y:S01]  /*3bc0*/  IMAD R17, R17, c[0x0][0x190], RZ ;  /* 0x0000640011117a24 */ /* 0x000fe200078e02ff */
[C---:B------:R-:W-:Y:S01]  /*3bd0*/  SEL R21, R0.reuse, R21, !P0 ;  /* 0x0000001500157207 */ /* 0x040fe20004000000 */
[----:B------:R-:W-:Y:S01]  /*3be0*/  IMAD R19, R19, c[0x0][0x190], RZ ;  /* 0x0000640013137a24 */ /* 0x000fe200078e02ff */
[C---:B------:R-:W-:Y:S01]  /*3bf0*/  SEL R22, R0.reuse, R22, !P0 ;  /* 0x0000001600167207 */ /* 0x040fe20004000000 */
[----:B------:R-:W-:Y:S01]  /*3c00*/  CS2R R84, SRZ ;  /* 0x0000000000547805 */ /* 0x000fe2000001ff00 */
        /* <DEDUP_REMOVED lines=14> */
[----:B------:R-:W-:-:S02]  /*3cf0*/  SEL R30, R0, R30, !P0 ;  /* 0x0000001e001e7207 */ /* 0x000fc40004000000 */
[----:B------:R-:W-:Y:S01]  /*3d00*/  SEL R31, R0, R31, !P0 ;  /* 0x0000001f001f7207 */ /* 0x000fe20004000000 */
[----:B------:R-:W-:Y:S01]  /*3d10*/  IMAD R60, R28, c[0x0][0x190], RZ ;  /* 0x000064001c3c7a24 */ /* 0x000fe200078e02ff */
[C---:B------:R-:W-:Y:S02]  /*3d20*/  SEL R32, R0.reuse, R32, !P0 ;  /* 0x0000002000207207 */ /* 0x040fe40004000000 */
[C---:B------:R-:W-:Y:S01]  /*3d30*/  SEL R34, R0.reuse, R34, !P0 ;  /* 0x0000002200227207 */ /* 0x040fe20004000000 */
[----:B------:R-:W-:Y:S01]  /*3d40*/  IMAD R62, R31, c[0x0][0x190], RZ ;  /* 0x000064001f3e7a24 */ /* 0x000fe200078e02ff */
        /* <DEDUP_REMOVED lines=32> */
[----:B------:R-:W-:Y:S01]  /*3f50*/  SEL R157, R0, R53, !P0 ;  /* 0x00000035009d7207 */ /* 0x000fe20004000000 */
[----:B------:R-:W-:Y:S01]  /*3f60*/  IMAD R53, R22, c[0x0][0x190], RZ ;  /* 0x0000640016357a24 */ /* 0x000fe200078e02ff */
[----:B------:R-:W-:Y:S01]  /*3f70*/  SEL R159, R0, R55, !P0 ;  /* 0x00000037009f7207 */ /* 0x000fe20004000000 */
        /* <DEDUP_REMOVED lines=33> */
[----:B------:R-:W-:Y:S01]  /*4190*/  ISETP.GE.AND P1, PT, R120, RZ, PT ;  /* 0x000000ff7800720c */ /* 0x000fe20003f26270 */
[----:B------:R-:W-:Y:S01]  /*41a0*/  IMAD R177, R177, c[0x0][0x190], RZ ;  /* 0x00006400b1b17a24 */ /* 0x000fe200078e02ff */
[----:B------:R-:W-:Y:S01]  /*41b0*/  ISETP.NE.AND P0, PT, RZ, c[0x0][0x178], PT ;  /* 0x00005e00ff007a0c */ /* 0x000fe20003f05270 */
[----:B------:R-:W-:Y:S01]  /*41c0*/  IMAD R179, R179, c[0x0][0x190], RZ ;  /* 0x00006400b3b37a24 */ /* 0x000fe200078e02ff */
[----:B------:R-:W-:Y:S01]  /*41d0*/  LEA R50, P3, R7, c[0x0][0x168], 0x1 ;  /* 0x00005a0007327a11 */ /* 0x000fe200078608ff */
[----:B------:R-:W-:Y:S01]  /*41e0*/  IMAD R181, R181, c[0x0][0x190], RZ ;  /* 0x00006400b5b57a24 */ /* 0x000fe200078e02ff */
[----:B------:R-:W-:Y:S01]  /*41f0*/  LEA R112, P2, R4, c[0x0][0x168], 0x1 ;  /* 0x00005a0004707a11 */ /* 0x000fe200078408ff */
[----:B------:R-:W-:Y:S01]  /*4200*/  IMAD R183, R183, c[0x0][0x190], RZ ;  /* 0x00006400b7b77a24 */ /* 0x000fe200078e02ff */
[----:B------:R-:W-:Y:S01]  /*4210*/  LEA R48, P4, R8, c[0x0][0x168], 0x1 ;  /* 0x00005a0008307a11 */ /* 0x000fe200078808ff */
[----:B------:R-:W-:Y:S01]  /*4220*/  IMAD R185, R185, c[0x0][0x190], RZ ;  /* 0x00006400b9b97a24 */ /* 0x000fe200078e02ff */
[----:B------:R-:W-:Y:S01]  /*4230*/  LEA R46, P5, R9, c[0x0][0x168], 0x1 ;  /* 0x00005a00092e7a11 */ /* 0x000fe200078a08ff */
[----:B------:R-:W-:Y:S01]  /*4240*/  IMAD R187, R187, c[0x0][0x190], RZ ;  /* 0x00006400bbbb7a24 */ /* 0x000fe200078e02ff */
[----:B------:R-:W-:Y:S01]  /*4250*/  LEA.HI.X.SX32 R51, R7, c[0x0][0x16c], 0x1, P3 ;  /* 0x00005b0007337a11 */ /* 0x000fe200018f0eff */
[----:B------:R-:W-:Y:S01]  /*4260*/  @!P1 IMAD.MOV R6, RZ, RZ, -R6 ;  /* 0x000000ffff069224 */ /* 0x000fe200078e0a06 */
[----:B------:R-:W-:Y:S01]  /*4270*/  LEA R114, P1, R3, c[0x0][0x168], 0x1 ;  /* 0x00005a0003727a11 */ /* 0x000fe200078208ff */
[----:B------:R-:W-:Y:S01]  /*4280*/  IMAD R189, R189, c[0x0][0x190], RZ ;  /* 0x00006400bdbd7a24 */ /* 0x000fe200078e02ff */
[----:B------:R-:W-:Y:S01]  /*4290*/  @!P0 LOP3.LUT R6, RZ, c[0x0][0x178], RZ, 0x33, !PT ;  /* 0x00005e00ff068a12 */ /* 0x000fe200078e33ff */
[----:B------:R-:W-:Y:S01]  /*42a0*/  IMAD R191, R191, c[0x0][0x190], RZ ;  /* 0x00006400bfbf7a24 */ /* 0x000fe200078e02ff */
[----:B------:R-:W-:Y:S01]  /*42b0*/  LEA R116, P0, R2, c[0x0][0x168], 0x1 ;  /* 0x00005a0002747a11 */ /* 0x000fe200078008ff */
[----:B------:R-:W-:Y:S01]  /*42c0*/  CS2R R72, SRZ ;  /* 0x0000000000487805 */ /* 0x000fe2000001ff00 */
[----:B------:R-:W-:Y:S01]  /*42d0*/  LEA.HI.X.SX32 R115, R3, c[0x0][0x16c], 0x1, P1 ;  /* 0x00005b0003737a11 */ /* 0x000fe200008f0eff */
[----:B------:R-:W-:Y:S01]  /*42e0*/  IMAD R6, R6, c[0x0][0x184], RZ ;  /* 0x0000610006067a24 */ /* 0x000fe200078e02ff */
[----:B------:R-:W-:Y:S01]  /*42f0*/  LEA.HI.X.SX32 R117, R2, c[0x0][0x16c], 0x1, P0 ;  /* 0x00005b0002757a11 */ /* 0x000fe200000f0eff */
[----:B------:R-:W-:Y:S01]  /*4300*/  CS2R R74, SRZ ;  /* 0x00000000004a7805 */ /* 0x000fe2000001ff00 */
[----:B------:R-:W-:Y:S01]  /*4310*/  LEA R42, P0, R11, c[0x0][0x168], 0x1 ;  /* 0x00005a000b2a7a11 */ /* 0x000fe200078008ff */
[----:B------:R-:W-:Y:S01]  /*4320*/  CS2R R68, SRZ ;  /* 0x0000000000447805 */ /* 0x000fe2000001ff00 */
[----:B------:R-:W-:Y:S01]  /*4330*/  LEA R240, P6, R6, c[0x0][0x160], 0x1 ;  /* 0x0000580006f07a11 */ /* 0x000fe200078c08ff */
[----:B------:R-:W-:Y:S01]  /*4340*/  CS2R R70, SRZ ;  /* 0x0000000000467805 */ /* 0x000fe2000001ff00 */
[----:B------:R-:W-:Y:S01]  /*4350*/  LOP3.LUT R215, R52, 0x200, R215, 0xf8, !PT ;  /* 0x0000020034d77812 */ /* 0x000fe200078ef8d7 */
[----:B------:R-:W-:Y:S01]  /*4360*/  IMAD R52, R20, c[0x0][0x190], RZ ;  /* 0x0000640014347a24 */ /* 0x000fe200078e02ff */
[----:B------:R-:W-:-:S02]  /*4370*/  LEA.HI.X.SX32 R241, R6, c[0x0][0x164], 0x1, P6 ;  /* 0x0000590006f17a11 */ /* 0x000fc400030f0eff */
[----:B------:R-:W-:Y:S02]  /*4380*/  LEA R44, P6, R10, c[0x0][0x168], 0x1 ;  /* 0x00005a000a2c7a11 */ /* 0x000fe400078c08ff */
[----:B------:R-:W-:Y:S02]  /*4390*/  LEA R40, P1, R12, c[0x0][0x168], 0x1 ;  /* 0x00005a000c287a11 */ /* 0x000fe400078208ff */
[----:B------:R-:W-:Y:S02]  /*43a0*/  LEA.HI.X.SX32 R113, R4, c[0x0][0x16c], 0x1, P2 ;  /* 0x00005b0004717a11 */ /* 0x000fe400010f0eff */
[----:B------:R-:W-:Y:S02]  /*43b0*/  LEA R36, P3, R14, c[0x0][0x168], 0x1 ;  /* 0x00005a000e247a11 */ /* 0x000fe400078608ff */
[----:B------:R-:W-:Y:S02]  /*43c0*/  LEA.HI.X.SX32 R49, R8, c[0x0][0x16c], 0x1, P4 ;  /* 0x00005b0008317a11 */ /* 0x000fe400020f0eff */
[----:B------:R-:W-:-:S02]  /*43d0*/  LEA.HI.X.SX32 R47, R9, c[0x0][0x16c], 0x1, P5 ;  /* 0x00005b00092f7a11 */ /* 0x000fc400028f0eff */
[----:B------:R-:W-:Y:S02]  /*43e0*/  LEA.HI.X.SX32 R45, R10, c[0x0][0x16c], 0x1, P6 ;  /* 0x00005b000a2d7a11 */ /* 0x000fe400030f0eff */
[----:B------:R-:W-:Y:S02]  /*43f0*/  LEA.HI.X.SX32 R43, R11, c[0x0][0x16c], 0x1, P0 ;  /* 0x00005b000b2b7a11 */ /* 0x000fe400000f0eff */
[----:B------:R-:W-:Y:S02]  /*4400*/  LEA R38, P2, R13, c[0x0][0x168], 0x1 ;  /* 0x00005a000d267a11 */ /* 0x000fe400078408ff */
[----:B------:R-:W-:Y:S02]  /*4410*/  LEA R34, P4, R15, c[0x0][0x168], 0x1 ;  /* 0x00005a000f227a11 */ /* 0x000fe400078808ff */
[----:B------:R-:W-:Y:S02]  /*4420*/  LEA R32, P5, R16, c[0x0][0x168], 0x1 ;  /* 0x00005a0010207a11 */ /* 0x000fe400078a08ff */
[----:B------:R-:W-:-:S02]  /*4430*/  LEA R30, P6, R17, c[0x0][0x168], 0x1 ;  /* 0x00005a00111e7a11 */ /* 0x000fc400078c08ff */
[----:B------:R-:W-:Y:S02]  /*4440*/  LEA R28, P0, R5, c[0x0][0x168], 0x1 ;  /* 0x00005a00051c7a11 */ /* 0x000fe400078008ff */
[----:B------:R-:W-:Y:S02]  /*4450*/  LEA.HI.X.SX32 R41, R12, c[0x0][0x16c], 0x1, P1 ;  /* 0x00005b000c297a11 */ /* 0x000fe400008f0eff */
[----:B------:R-:W-:Y:S02]  /*4460*/  LEA.HI.X.SX32 R37, R14, c[0x0][0x16c], 0x1, P3 ;  /* 0x00005b000e257a11 */ /* 0x000fe400018f0eff */
[----:B------:R-:W-:Y:S02]  /*4470*/  LEA R26, P1, R19, c[0x0][0x168], 0x1 ;  /* 0x00005a00131a7a11 */ /* 0x000fe400078208ff */
[----:B------:R-:W-:Y:S02]  /*4480*/  LEA.HI.X.SX32 R39, R13, c[0x0][0x16c], 0x1, P2 ;  /* 0x00005b000d277a11 */ /* 0x000fe400010f0eff */
[----:B------:R-:W-:-:S02]  /*4490*/  LEA R22, P3, R21, c[0x0][0x168], 0x1 ;  /* 0x00005a0015167a11 */ /* 0x000fc400078608ff */
[----:B------:R-:W-:Y:S02]  /*44a0*/  LEA.HI.X.SX32 R35, R15, c[0x0][0x16c], 0x1, P4 ;  /* 0x00005b000f237a11 */ /* 0x000fe400020f0eff */
[----:B------:R-:W-:Y:S02]  /*44b0*/  LEA.HI.X.SX32 R33, R16, c[0x0][0x16c], 0x1, P5 ;  /* 0x00005b0010217a11 */ /* 0x000fe400028f0eff */
[----:B------:R-:W-:Y:S02]  /*44c0*/  LEA.HI.X.SX32 R31, R17, c[0x0][0x16c], 0x1, P6 ;  /* 0x00005b00111f7a11 */ /* 0x000fe400030f0eff */
[----:B------:R-:W-:Y:S02]  /*44d0*/  LEA.HI.X.SX32 R29, R5, c[0x0][0x16c], 0x1, P0 ;  /* 0x00005b00051d7a11 */ /* 0x000fe400000f0eff */
[----:B------:R-:W-:Y:S02]  /*44e0*/  LEA R24, P2, R52, c[0x0][0x168], 0x1 ;  /* 0x00005a0034187a11 */ /* 0x000fe400078408ff */
[----:B------:R-:W-:-:S02]  /*44f0*/  LEA R20, P4, R53, c[0x0][0x168], 0x1 ;  /* 0x00005a0035147a11 */ /* 0x000fc400078808ff */
[----:B------:R-:W-:Y:S02]  /*4500*/  LEA R18, P5, R54, c[0x0][0x168], 0x1 ;  /* 0x00005a0036127a11 */ /* 0x000fe400078a08ff */
[----:B------:R-:W-:Y:S02]  /*4510*/  LEA R16, P6, R55, c[0x0][0x168], 0x1 ;  /* 0x00005a0037107a11 */ /* 0x000fe400078c08ff */
[----:B------:R-:W-:Y:S02]  /*4520*/  LEA R14, P0, R56, c[0x0][0x168], 0x1 ;  /* 0x00005a00380e7a11 */ /* 0x000fe400078008ff */
[----:B------:R-:W-:Y:S02]  /*4530*/  LEA.HI.X.SX32 R27, R19, c[0x0][0x16c], 0x1, P1 ;  /* 0x00005b00131b7a11 */ /* 0x000fe400008f0eff */
[----:B------:R-:W-:Y:S02]  /*4540*/  LEA.HI.X.SX32 R23, R21, c[0x0][0x16c], 0x1, P3 ;  /* 0x00005b0015177a11 */ /* 0x000fe400018f0eff */
[----:B------:R-:W-:-:S02]  /*4550*/  LEA.HI.X.SX32 R25, R52, c[0x0][0x16c], 0x1, P2 ;  /* 0x00005b0034197a11 */ /* 0x000fc400010f0eff */
        /* <DEDUP_REMOVED lines=9> */
[----:B------:R-:W-:Y:S02]  /*45f0*/  LEA R2, P6, R62, c[0x0][0x168], 0x1 ;  /* 0x00005a003e027a11 */ /* 0x000fe400078c08ff */
[----:B------:R-:W-:Y:S02]  /*4600*/  LEA R122, P0, R121, c[0x0][0x168], 0x1 ;  /* 0x00005a00797a7a11 */ /* 0x000fe400078008ff */
[----:B------:R-:W-:-:S02]  /*4610*/  LEA.HI.X.SX32 R13, R57, c[0x0][0x16c], 0x1, P1 ;  /* 0x00005b00390d7a11 */ /* 0x000fc400008f0eff */
[----:B------:R-:W-:Y:S02]  /*4620*/  LEA.HI.X.SX32 R11, R58, c[0x0][0x16c], 0x1, P2 ;  /* 0x00005b003a0b7a11 */ /* 0x000fe400010f0eff */
[----:B------:R-:W-:Y:S02]  /*4630*/  LEA.HI.X.SX32 R9, R59, c[0x0][0x16c], 0x1, P3 ;  /* 0x00005b003b097a11 */ /* 0x000fe400018f0eff */
[----:B------:R-:W-:Y:S02]  /*4640*/  LEA.HI.X.SX32 R7, R60, c[0x0][0x16c], 0x1, P4 ;  /* 0x00005b003c077a11 */ /* 0x000fe400020f0eff */
[----:B------:R-:W-:Y:S02]  /*4650*/  LEA.HI.X.SX32 R5, R61, c[0x0][0x16c], 0x1, P5 ;  /* 0x00005b003d057a11 */ /* 0x000fe400028f0eff */
[----:B------:R-:W-:Y:S02]  /*4660*/  LEA.HI.X.SX32 R3, R62, c[0x0][0x16c], 0x1, P6 ;  /* 0x00005b003e037a11 */ /* 0x000fe400030f0eff */
[----:B------:R-:W-:-:S02]  /*4670*/  LEA.HI.X.SX32 R121, R121, c[0x0][0x16c], 0x1, P0 ;  /* 0x00005b0079797a11 */ /* 0x000fc400000f0eff */
[----:B------:R-:W-:Y:S02]  /*4680*/  LEA R124, P1, R123, c[0x0][0x168], 0x1 ;  /* 0x00005a007b7c7a11 */ /* 0x000fe400078208ff */
[----:B------:R-:W-:Y:S02]  /*4690*/  LEA R126, P2, R125, c[0x0][0x168], 0x1 ;  /* 0x00005a007d7e7a11 */ /* 0x000fe400078408ff */
[----:B------:R-:W-:Y:S02]  /*46a0*/  LEA R128, P3, R127, c[0x0][0x168], 0x1 ;  /* 0x00005a007f807a11 */ /* 0x000fe400078608ff */
[----:B------:R-:W-:Y:S02]  /*46b0*/  LEA R130, P4, R129, c[0x0][0x168], 0x1 ;  /* 0x00005a0081827a11 */ /* 0x000fe400078808ff */
[----:B------:R-:W-:Y:S02]  /*46c0*/  LEA R132, P5, R131, c[0x0][0x168], 0x1 ;  /* 0x00005a0083847a11 */ /* 0x000fe400078a08ff */
[----:B------:R-:W-:-:S02]  /*46d0*/  LEA R134, P6, R133, c[0x0][0x168], 0x1 ;  /* 0x00005a0085867a11 */ /* 0x000fc400078c08ff */
[----:B------:R-:W-:Y:S02]  /*46e0*/  LEA R136, P0, R135, c[0x0][0x168], 0x1 ;  /* 0x00005a0087887a11 */ /* 0x000fe400078008ff */
[----:B------:R-:W-:Y:S02]  /*46f0*/  LEA.HI.X.SX32 R123, R123, c[0x0][0x16c], 0x1, P1 ;  /* 0x00005b007b7b7a11 */ /* 0x000fe400008f0eff */
[----:B------:R-:W-:Y:S02]  /*4700*/  LEA.HI.X.SX32 R125, R125, c[0x0][0x16c], 0x1, P2 ;  /* 0x00005b007d7d7a11 */ /* 0x000fe400010f0eff */
[----:B------:R-:W-:Y:S02]  /*4710*/  LEA.HI.X.SX32 R127, R127, c[0x0][0x16c], 0x1, P3 ;  /* 0x00005b007f7f7a11 */ /* 0x000fe400018f0eff */
        /* <DEDUP_REMOVED lines=39> */
[----:B------:R-:W-:Y:S02]  /*4990*/  SHF.R.S32.HI R0, RZ, 0x1f, R119 ;  /* 0x0000001fff007819 */ /* 0x000fe40000011477 */
[----:B------:R-:W-:Y:S02]  /*49a0*/  LEA.HI.X.SX32 R165, R165, c[0x0][0x16c], 0x1, P1 ;  /* 0x00005b00a5a57a11 */ /* 0x000fe400008f0eff */
[----:B------:R-:W-:Y:S02]  /*49b0*/  LEA.HI.X.SX32 R167, R167, c[0x0][0x16c], 0x1, P2 ;  /* 0x00005b00a7a77a11 */ /* 0x000fe400010f0eff */
[----:B------:R-:W-:Y:S02]  /*49c0*/  LEA.HI.X.SX32 R169, R169, c[0x0][0x16c], 0x1, P3 ;  /* 0x00005b00a9a97a11 */ /* 0x000fe400018f0eff */
[----:B------:R-:W-:-:S02]  /*49d0*/  LEA.HI.X.SX32 R171, R171, c[0x0][0x16c], 0x1, P4 ;  /* 0x00005b00abab7a11 */ /* 0x000fc400020f0eff */
[----:B------:R-:W-:Y:S02]  /*49e0*/  LEA.HI.X.SX32 R173, R173, c[0x0][0x16c], 0x1, P5 ;  /* 0x00005b00adad7a11 */ /* 0x000fe400028f0eff */
[----:B------:R-:W-:Y:S02]  /*49f0*/  LEA.HI.X.SX32 R175, R175, c[0x0][0x16c], 0x1, P6 ;  /* 0x00005b00afaf7a11 */ /* 0x000fe400030f0eff */
[----:B------:R-:W-:Y:S02]  /*4a00*/  LEA.HI.X.SX32 R177, R177, c[0x0][0x16c], 0x1, P0 ;  /* 0x00005b00b1b17a11 */ /* 0x000fe400000f0eff */
[----:B------:R-:W-:Y:S02]  /*4a10*/  LEA R180, P1, R179, c[0x0][0x168], 0x1 ;  /* 0x00005a00b3b47a11 */ /* 0x000fe400078208ff */
[----:B------:R-:W-:Y:S02]  /*4a20*/  LEA R182, P2, R181, c[0x0][0x168], 0x1 ;  /* 0x00005a00b5b67a11 */ /* 0x000fe400078408ff */
[----:B------:R-:W-:-:S02]  /*4a30*/  LEA R184, P3, R183, c[0x0][0x168], 0x1 ;  /* 0x00005a00b7b87a11 */ /* 0x000fc400078608ff */
[----:B------:R-:W-:Y:S02]  /*4a40*/  LEA R186, P4, R185, c[0x0][0x168], 0x1 ;  /* 0x00005a00b9ba7a11 */ /* 0x000fe400078808ff */
[----:B------:R-:W-:Y:S02]  /*4a50*/  LEA R188, P5, R187, c[0x0][0x168], 0x1 ;  /* 0x00005a00bbbc7a11 */ /* 0x000fe400078a08ff */
[----:B------:R-:W-:Y:S02]  /*4a60*/  LEA R190, P6, R189, c[0x0][0x168], 0x1 ;  /* 0x00005a00bdbe7a11 */ /* 0x000fe400078c08ff */
[----:B------:R-:W-:Y:S02]  /*4a70*/  LEA R192, P0, R191, c[0x0][0x168], 0x1 ;  /* 0x00005a00bfc07a11 */ /* 0x000fe400078008ff */
[C---:B------:R-:W-:Y:S01]  /*4a80*/  SHF.L.U64.HI R0, R119.reuse, 0x1, R0 ;  /* 0x0000000177007819 */ /* 0x040fe20000010200 */
[----:B------:R-:W-:Y:S01]  /*4a90*/  IMAD.SHL.U32 R119, R119, 0x2, RZ ;  /* 0x0000000277777824 */ /* 0x000fe200078e00ff */
[----:B------:R-:W-:-:S02]  /*4aa0*/  LOP3.LUT R212, R213, 0x40, RZ, 0x3c, !PT ;  /* 0x00000040d5d47812 */ /* 0x000fc400078e3cff */
[----:B------:R-:W-:Y:S02]  /*4ab0*/  LOP3.LUT R214, R215, 0x20, RZ, 0x3c, !PT ;  /* 0x00000020d7d67812 */ /* 0x000fe400078e3cff */
[----:B------:R-:W-:Y:S02]  /*4ac0*/  LEA.HI.X.SX32 R179, R179, c[0x0][0x16c], 0x1, P1 ;  /* 0x00005b00b3b37a11 */ /* 0x000fe400008f0eff */
[----:B------:R-:W-:Y:S02]  /*4ad0*/  LEA.HI.X.SX32 R181, R181, c[0x0][0x16c], 0x1, P2 ;  /* 0x00005b00b5b57a11 */ /* 0x000fe400010f0eff */
[----:B------:R-:W-:Y:S02]  /*4ae0*/  LEA.HI.X.SX32 R183, R183, c[0x0][0x16c], 0x1, P3 ;  /* 0x00005b00b7b77a11 */ /* 0x000fe400018f0eff */
[----:B------:R-:W-:Y:S02]  /*4af0*/  LEA.HI.X.SX32 R185, R185, c[0x0][0x16c], 0x1, P4 ;  /* 0x00005b00b9b97a11 */ /* 0x000fe400020f0eff */
[----:B------:R-:W-:-:S02]  /*4b00*/  LEA.HI.X.SX32 R187, R187, c[0x0][0x16c], 0x1, P5 ;  /* 0x00005b00bbbb7a11 */ /* 0x000fc400028f0eff */
[----:B------:R-:W-:Y:S02]  /*4b10*/  LEA.HI.X.SX32 R189, R189, c[0x0][0x16c], 0x1, P6 ;  /* 0x00005b00bdbd7a11 */ /* 0x000fe400030f0eff */
[----:B------:R-:W-:Y:S02]  /*4b20*/  LEA.HI.X.SX32 R191, R191, c[0x0][0x16c], 0x1, P0 ;  /* 0x00005b00bfbf7a11 */ /* 0x000fe400000f0eff */
.L_x_3:
[----:B------:R-:W-:Y:S01]  /*4b30*/  ISETP.GE.AND P0, PT, R239, UR4, PT ;  /* 0x00000004ef007c0c */ /* 0x000fe2000bf06270 */
[----:B------:R-:W-:Y:S01]  /*4b40*/  IMAD.WIDE R56, R220, 0x2, R240 ;  /* 0x00000002dc387825 */ /* 0x000fe200078e02f0 */
[----:B------:R-:W-:Y:S02]  /*4b50*/  PRMT R67, RZ, 0x7610, R67 ;  /* 0x00007610ff437816 */ /* 0x000fe40000000043 */
[----:B------:R-:W-:Y:S01]  /*4b60*/  ISETP.GE.AND P1, PT, R236, UR4, PT ;  /* 0x00000004ec007c0c */ /* 0x000fe2000bf26270 */
[----:B------:R-:W-:Y:S01]  /*4b70*/  IMAD.WIDE R54, R198, 0x2, R240 ;  /* 0x00000002c6367825 */ /* 0x000fe200078e02f0 */
[----:B------:R-:W-:-:S07]  /*4b80*/  PRMT R77, RZ, 0x7610, R77 ;  /* 0x00007610ff4d7816 */ /* 0x000fce000000004d */
[----:B------:R0:W2:Y:S01]  /*4b90*/  @!P0 LDG.E.U16 R67, [R56.64] ;  /* 0x0000000638438981 */ /* 0x0000a2000c1e1500 */
[----:B------:R-:W-:-:S03]  /*4ba0*/  ISETP.GE.AND P0, PT, R234, UR4, PT ;  /* 0x00000004ea007c0c */ /* 0x000fc6000bf06270 */
[----:B------:R1:W3:Y:S01]  /*4bb0*/  @!P1 LDG.E.U16 R77, [R54.64] ;  /* 0x00000006364d9981 */ /* 0x0002e2000c1e1500 */
[----:B------:R-:W-:Y:S01]  /*4bc0*/  PRMT R79, RZ, 0x7610, R79 ;  /* 0x00007610ff4f7816 */ /* 0x000fe2000000004f */
[----:B------:R-:W-:Y:S01]  /*4bd0*/  IMAD.WIDE R52, R200, 0x2, R240 ;  /* 0x00000002c8347825 */ /* 0x000fe200078e02f0 */
[----:B------:R-:W-:Y:S02]  /*4be0*/  ISETP.GE.AND P1, PT, R232, UR4, PT ;  /* 0x00000004e8007c0c */ /* 0x000fe4000bf26270 */
[----:B------:R-:W-:-:S05]  /*4bf0*/  PRMT R81, RZ, 0x7610, R81 ;  /* 0x00007610ff517816 */ /* 0x000fca0000000051 */
[----:B------:R4:W5:Y:S01]  /*4c00*/  @!P0 LDG.E.U16 R79, [R52.64] ;  /* 0x00000006344f8981 */ /* 0x000962000c1e1500 */
[----:B------:R-:W-:Y:S01]  /*4c10*/  IMAD.WIDE R58, R202, 0x2, R240 ;  /* 0x00000002ca3a7825 */ /* 0x000fe200078e02f0 */
[----:B------:R-:W-:-:S04]  /*4c20*/  ISETP.GE.AND P0, PT, R230, UR4, PT ;  /* 0x00000004e6007c0c */ /* 0x000fc8000bf06270 */
[----:B------:R1:W2:Y:S01]  /*4c30*/  @!P1 LDG.E.U16 R81, [R58.64] ;  /* 0x000000063a519981 */ /* 0x0002a2000c1e1500 */
[----:B------:R-:W-:Y:S01]  /*4c40*/  PRMT R83, RZ, 0x7610, R83 ;  /* 0x00007610ff537816 */ /* 0x000fe20000000053 */
[----:B0-----:R-:W-:Y:S01]  /*4c50*/  IMAD.WIDE R56, R204, 0x2, R240 ;  /* 0x00000002cc387825 */ /* 0x001fe200078e02f0 */
[----:B------:R-:W-:-:S06]  /*4c60*/  ISETP.GE.AND P1, PT, R228, UR4, PT ;  /* 0x00000004e4007c0c */ /* 0x000fcc000bf26270 */
[----:B------:R0:W2:Y:S01]  /*4c70*/  @!P0 LDG.E.U16 R83, [R56.64] ;  /* 0x0000000638538981 */ /* 0x0000a2000c1e1500 */
[----:B------:R-:W-:Y:S01]  /*4c80*/  PRMT R109, RZ, 0x7610, R109 ;  /* 0x00007610ff6d7816 */ /* 0x000fe2000000006d */
[----:B-1----:R-:W-:Y:S01]  /*4c90*/  IMAD.WIDE R54, R206, 0x2, R240 ;  /* 0x00000002ce367825 */ /* 0x002fe200078e02f0 */
[----:B------:R-:W-:-:S04]  /*4ca0*/  ISETP.GE.AND P0, PT, R226, UR4, PT ;  /* 0x00000004e2007c0c */ /* 0x000fc8000bf06270 */
[----:B------:R1:W2:Y:S01]  /*4cb0*/  @!P1 LDG.E.U16 R109, [R54.64] ;  /* 0x00000006366d9981 */ /* 0x0002a2000c1e1500 */
[----:B------:R-:W-:Y:S01]  /*4cc0*/  PRMT R111, RZ, 0x7610, R111 ;  /* 0x00007610ff6f7816 */ /* 0x000fe2000000006f */
[----:B----4-:R-:W-:Y:S01]  /*4cd0*/  IMAD.WIDE R52, R208, 0x2, R240 ;  /* 0x00000002d0347825 */ /* 0x010fe200078e02f0 */
[----:B------:R-:W-:-:S06]  /*4ce0*/  ISETP.GE.AND P3, PT, R224, UR4, PT ;  /* 0x00000004e0007c0c */ /* 0x000fcc000bf66270 */
[----:B------:R4:W2:Y:S01]  /*4cf0*/  @!P0 LDG.E.U16 R111, [R52.64] ;  /* 0x00000006346f8981 */ /* 0x0008a2000c1e1500 */
[----:B------:R-:W-:Y:S01]  /*4d00*/  ISETP.GE.AND P0, PT, R237, UR4, PT ;  /* 0x00000004ed007c0c */ /* 0x000fe2000bf06270 */
[----:B------:R-:W-:Y:S01]  /*4d10*/  IMAD.WIDE R58, R210, 0x2, R240 ;  /* 0x00000002d23a7825 */ /* 0x000fe200078e02f0 */
[----:B------:R-:W-:Y:S02]  /*4d20*/  PRMT R66, RZ, 0x7610, R66 ;  /* 0x00007610ff427816 */ /* 0x000fe40000000042 */
[----:B------:R-:W-:Y:S01]  /*4d30*/  PRMT R245, RZ, 0x7610, R245 ;  /* 0x00007610fff57816 */ /* 0x000fe200000000f5 */
[----:B-1----:R-:W-:Y:S01]  /*4d40*/  IMAD.WIDE R54, R197, 0x2, R240 ;  /* 0x00000002c5367825 */ /* 0x002fe200078e02f0 */
[----:B------:R-:W-:Y:S02]  /*4d50*/  ISETP.GE.AND P1, PT, R235, UR4, PT ;  /* 0x00000004eb007c0c */ /* 0x000fe4000bf26270 */
[----:B------:R1:W2:Y:S01]  /*4d60*/  @!P3 LDG.E.U16 R66, [R58.64] ;  /* 0x000000063a42b981 */ /* 0x0002a2000c1e1500 */
[----:B------:R-:W-:-:S04]  /*4d70*/  ISETP.GE.AND P2, PT, R233, UR4, PT ;  /* 0x00000004e9007c0c */ /* 0x000fc8000bf46270 */
[----:B------:R1:W2:Y:S01]  /*4d80*/  @!P0 LDG.E.U16 R245, [R54.64] ;  /* 0x0000000636f58981 */ /* 0x0002a2000c1e1500 */
[----:B------:R-:W-:Y:S01]  /*4d90*/  PRMT R247, RZ, 0x7610, R247 ;  /* 0x00007610fff77816 */ /* 0x000fe200000000f7 */
[----:B----4-:R-:W-:Y:S01]  /*4da0*/  IMAD.WIDE R52, R199, 0x2, R240 ;  /* 0x00000002c7347825 */ /* 0x010fe200078e02f0 */
[----:B------:R-:W-:-:S04]  /*4db0*/  ISETP.GE.AND P3, PT, R231, UR4, PT ;  /* 0x00000004e7007c0c */ /* 0x000fc8000bf66270 */
[----:B------:R4:W2:Y:S01]  /*4dc0*/  @!P1 LDG.E.U16 R247, [R52.64] ;  /* 0x0000000634f79981 */ /* 0x0008a2000c1e1500 */
[----:B------:R-:W-:Y:S01]  /*4dd0*/  PRMT R249, RZ, 0x7610, R249 ;  /* 0x00007610fff97816 */ /* 0x000fe200000000f9 */
[----:B0-----:R-:W-:Y:S01]  /*4de0*/  IMAD.WIDE R56, R201, 0x2, R240 ;  /* 0x00000002c9387825 */ /* 0x001fe200078e02f0 */
[----:B------:R-:W-:Y:S02]  /*4df0*/  PRMT R251, RZ, 0x7610, R251 ;  /* 0x00007610fffb7816 */ /* 0x000fe400000000fb */
[----:B------:R-:W-:Y:S01]  /*4e00*/  ISETP.GE.AND P0, PT, R229, UR4, PT ;  /* 0x00000004e5007c0c */ /* 0x000fe2000bf06270 */
[----:B-1----:R-:W-:Y:S01]  /*4e10*/  IMAD.WIDE R58, R203, 0x2, R240 ;  /* 0x00000002cb3a7825 */ /* 0x002fe200078e02f0 */
[----:B------:R-:W-:Y:S01]  /*4e20*/  ISETP.GE.AND P1, PT, R227, UR4, PT ;  /* 0x00000004e3007c0c */ /* 0x000fe2000bf26270 */
[----:B------:R0:W2:Y:S01]  /*4e30*/  @!P2 LDG.E.U16 R249, [R56.64] ;  /* 0x0000000638f9a981 */ /* 0x0000a2000c1e1500 */
[----:B------:R-:W-:-:S03]  /*4e40*/  ISETP.GE.AND P2, PT, R225, UR4, PT ;  /* 0x00000004e1007c0c */ /* 0x000fc6000bf46270 */
[----:B------:R1:W2:Y:S01]  /*4e50*/  @!P3 LDG.E.U16 R251, [R58.64] ;  /* 0x000000063afbb981 */ /* 0x0002a2000c1e1500 */
[----:B------:R-:W-:Y:S01]  /*4e60*/  ISETP.GE.AND P3, PT, R223, UR4, PT ;  /* 0x00000004df007c0c */ /* 0x000fe2000bf66270 */
[----:B------:R-:W-:Y:S01]  /*4e70*/  IMAD.WIDE R54, R205, 0x2, R240 ;  /* 0x00000002cd367825 */ /* 0x000fe200078e02f0 */
[----:B------:R-:W-:Y:S02]  /*4e80*/  PRMT R60, RZ, 0x7610, R60 ;  /* 0x00007610ff3c7816 */ /* 0x000fe4000000003c */
[----:B------:R-:W-:Y:S01]  /*4e90*/  PRMT R62, RZ, 0x7610, R62 ;  /* 0x00007610ff3e7816 */ /* 0x000fe2000000003e */
[----:B----4-:R-:W-:Y:S01]  /*4ea0*/  IMAD.WIDE R52, R207, 0x2, R240 ;  /* 0x00000002cf347825 */ /* 0x010fe200078e02f0 */
[----:B------:R-:W-:Y:S02]  /*4eb0*/  PRMT R64, RZ, 0x7610, R64 ;  /* 0x00007610ff407816 */ /* 0x000fe40000000040 */
[----:B------:R4:W3:Y:S01]  /*4ec0*/  @!P0 LDG.E.U16 R60, [R54.64] ;  /* 0x00000006363c8981 */ /* 0x0008e2000c1e1500 */
[----:B0-----:R-:W-:-:S03]  /*4ed0*/  PRMT R57, RZ, 0x7610, R57 ;  /* 0x00007610ff397816 */ /* 0x001fc60000000039 */
[----:B------:R0:W3:Y:S01]  /*4ee0*/  @!P1 LDG.E.U16 R62, [R52.64] ;  /* 0x00000006343e9981 */ /* 0x0000e2000c1e1500 */
[----:B----4-:R-:W-:-:S04]  /*4ef0*/  IMAD.WIDE R54, R209, 0x2, R240 ;  /* 0x00000002d1367825 */ /* 0x010fc800078e02f0 */
[----:B0-----:R-:W-:Y:S01]  /*4f00*/  IMAD.WIDE R52, R211, 0x2, R240 ;  /* 0x00000002d3347825 */ /* 0x001fe200078e02f0 */
[----:B------:R0:W4:Y:S01]  /*4f10*/  @!P2 LDG.E.U16 R64, [R54.64] ;  /* 0x000000063640a981 */ /* 0x000122000c1e1500 */
[----:B------:R-:W-:-:S03]  /*4f20*/  IADD3 R242, P1, R116, R119, RZ ;  /* 0x0000007774f27210 */ /* 0x000fc60007f3e0ff */
[----:B------:R1:W4:Y:S04]  /*4f30*/  @!P3 LDG.E.U16 R57, [R52.64] ;  /* 0x000000063439b981 */ /* 0x000328000c1e1500 */
[----:B------:R-:W-:Y:S01]  /*4f40*/  BAR.SYNC.DEFER_BLOCKING 0x0 ;  /* 0x0000000000007b1d */ /* 0x000fe20000010000 */
[----:B------:R-:W-:Y:S01]  /*4f50*/  IMAD.X R243, R117, 0x1, R0, P1 ;  /* 0x0000000175f37824 */ /* 0x000fe200008e0600 */
[----:B0-----:R-:W-:Y:S02]  /*4f60*/  IADD3 R54, P1, R192, R119, RZ ;  /* 0x00000077c0367210 */ /* 0x001fe40007f3e0ff */
[----:B------:R-:W-:-:S03]  /*4f70*/  ISETP.GE.AND P0, PT, R222, UR4, PT ;  /* 0x00000004de007c0c */ /* 0x000fc6000bf06270 */
[----:B------:R-:W-:Y:S01]  /*4f80*/  IMAD.X R55, R191, 0x1, R0, P1 ;  /* 0x00000001bf377824 */ /* 0x000fe200008e0600 */
[----:B-1----:R-:W-:Y:S02]  /*4f90*/  IADD3 R52, P1, R184, R119, RZ ;  /* 0x00000077b8347210 */ /* 0x002fe40007f3e0ff */
[----:B------:R-:W-:-:S03]  /*4fa0*/  PRMT R78, RZ, 0x7610, R78 ;  /* 0x00007610ff4e7816 */ /* 0x000fc6000000004e */
[----:B------:R-:W-:Y:S01]  /*4fb0*/  IMAD.X R53, R183, 0x1, R0, P1 ;  /* 0x00000001b7357824 */ /* 0x000fe200008e0600 */
[----:B------:R-:W-:Y:S02]  /*4fc0*/  PRMT R59, RZ, 0x7610, R59 ;  /* 0x00007610ff3b7816 */ /* 0x000fe4000000003b */
[----:B------:R-:W-:Y:S02]  /*4fd0*/  PRMT R76, RZ, 0x7610, R76 ;  /* 0x00007610ff4c7816 */ /* 0x000fe4000000004c */
[----:B------:R0:W4:Y:S04]  /*4fe0*/  @!P0 LDG.E.U16 R78, [R52.64] ;  /* 0x00000006344e8981 */ /* 0x000128000c1e1500 */
[----:B------:R1:W4:Y:S01]  /*4ff0*/  @!P0 LDG.E.U16 R59, [R242.64] ;  /* 0x00000006f23b8981 */ /* 0x000322000c1e1500 */
[----:B------:R-:W-:-:S03]  /*5000*/  PRMT R80, RZ, 0x7610, R80 ;  /* 0x00007610ff507816 */ /* 0x000fc60000000050 */
[----:B------:R1:W4:Y:S01]  /*5010*/  @!P0 LDG.E.U16 R76, [R54.64] ;  /* 0x00000006364c8981 */ /* 0x000322000c1e1500 */
[----:B0-----:R-:W-:-:S05]  /*5020*/  IADD3 R52, P1, R176, R119, RZ ;  /* 0x00000077b0347210 */ /* 0x001fca0007f3e0ff */
[----:B------:R-:W-:Y:S01]  /*5030*/  IMAD.X R53, R175, 0x1, R0, P1 ;  /* 0x00000001af357824 */ /* 0x000fe200008e0600 */
[-C--:B-1----:R-:W-:Y:S02]  /*5040*/  IADD3 R242, P1, R168, R119.reuse, RZ ;  /* 0x00000077a8f27210 */ /* 0x082fe40007f3e0ff */
[----:B------:R-:W-:Y:S02]  /*5050*/  PRMT R108, RZ, 0x7610, R108 ;  /* 0x00007610ff6c7816 */ /* 0x000fe4000000006c */
[----:B------:R0:W4:Y:S01]  /*5060*/  @!P0 LDG.E.U16 R80, [R52.64] ;  /* 0x0000000634508981 */ /* 0x000122000c1e1500 */
[----:B------:R-:W-:Y:S01]  /*5070*/  IMAD.X R243, R167, 0x1, R0, P1 ;  /* 0x00000001a7f37824 */ /* 0x000fe200008e0600 */
[----:B------:R-:W-:-:S05]  /*5080*/  IADD3 R54, P1, R160, R119, RZ ;  /* 0x00000077a0367210 */ /* 0x000fca0007f3e0ff */
[----:B------:R-:W-:Y:S01]  /*5090*/  IMAD.X R55, R159, 0x1, R0, P1 ;  /* 0x000000019f377824 */ /* 0x000fe200008e0600 */
[-C--:B0-----:R-:W-:Y:S02]  /*50a0*/  IADD3 R52, P1, R152, R119.reuse, RZ ;  /* 0x0000007798347210 */ /* 0x081fe40007f3e0ff */
[----:B------:R-:W-:Y:S02]  /*50b0*/  PRMT R82, RZ, 0x7610, R82 ;  /* 0x00007610ff527816 */ /* 0x000fe40000000052 */
[----:B------:R0:W4:Y:S01]  /*50c0*/  @!P0 LDG.E.U16 R108, [R54.64] ;  /* 0x00000006366c8981 */ /* 0x000122000c1e1500 */
[----:B------:R-:W-:Y:S01]  /*50d0*/  PRMT R110, RZ, 0x7610, R110 ;  /* 0x00007610ff6e7816 */ /* 0x000fe2000000006e */
[----:B------:R-:W-:Y:S02]  /*50e0*/  IMAD.X R53, R151, 0x1, R0, P1 ;  /* 0x0000000197357824 */ /* 0x000fe400008e0600 */
[----:B------:R1:W4:Y:S04]  /*50f0*/  @!P0 LDG.E.U16 R82, [R242.64] ;  /* 0x00000006f2528981 */ /* 0x000328000c1e1500 */
[----:B------:R1:W4:Y:S01]  /*5100*/  @!P0 LDG.E.U16 R110, [R52.64] ;  /* 0x00000006346e8981 */ /* 0x000322000c1e1500 */
[----:B0-----:R-:W-:-:S05]  /*5110*/  IADD3 R54, P1, R144, R119, RZ ;  /* 0x0000007790367210 */ /* 0x001fca0007f3e0ff */
[----:B------:R-:W-:Y:S01]  /*5120*/  IMAD.X R55, R143, 0x1, R0, P1 ;  /* 0x000000018f377824 */ /* 0x000fe200008e0600 */
[----:B-1----:R-:W-:Y:S02]  /*5130*/  PRMT R242, RZ, 0x7610, R242 ;  /* 0x00007610fff27816 */ /* 0x002fe400000000f2 */
[----:B------:R-:W-:Y:S02]  /*5140*/  IADD3 R52, P1, R136, R119, RZ ;  /* 0x0000007788347210 */ /* 0x000fe40007f3e0ff */
[----:B------:R-:W-:Y:S02]  /*5150*/  PRMT R244, RZ, 0x7610, R244 ;  /* 0x00007610fff47816 */ /* 0x000fe400000000f4 */
[----:B------:R0:W4:Y:S01]  /*5160*/  @!P0 LDG.E.U16 R242, [R54.64] ;  /* 0x0000000636f28981 */ /* 0x000122000c1e1500 */
[----:B------:R-:W-:Y:S01]  /*5170*/  IMAD.X R53, R135, 0x1, R0, P1 ;  /* 0x0000000187357824 */ /* 0x000fe200008e0600 */
[----:B------:R-:W-:-:S04]  /*5180*/  PRMT R246, RZ, 0x7610, R246 ;  /* 0x00007610fff67816 */ /* 0x000fc800000000f6 */
[----:B------:R1:W4:Y:S01]  /*5190*/  @!P0 LDG.E.U16 R244, [R52.64] ;  /* 0x0000000634f48981 */ /* 0x000322000c1e1500 */
[----:B0-----:R-:W-:-:S05]  /*51a0*/  IADD3 R54, P1, R128, R119, RZ ;  /* 0x0000007780367210 */ /* 0x001fca0007f3e0ff */
[----:B------:R-:W-:Y:S01]  /*51b0*/  IMAD.X R55, R127, 0x1, R0, P1 ;  /* 0x000000017f377824 */ /* 0x000fe200008e0600 */
[----:B-1----:R-:W-:Y:S02]  /*51c0*/  IADD3 R52, P1, R2, R119, RZ ;  /* 0x0000007702347210 */ /* 0x002fe40007f3e0ff */
[----:B------:R-:W-:Y:S02]  /*51d0*/  PRMT R248, RZ, 0x7610, R248 ;  /* 0x00007610fff87816 */ /* 0x000fe400000000f8 */
[----:B------:R0:W4:Y:S01]  /*51e0*/  @!P0 LDG.E.U16 R246, [R54.64] ;  /* 0x0000000636f68981 */ /* 0x000122000c1e1500 */
[----:B------:R-:W-:Y:S01]  /*51f0*/  IMAD.X R53, R3, 0x1, R0, P1 ;  /* 0x0000000103357824 */ /* 0x000fe200008e0600 */
[----:B------:R-:W-:-:S04]  /*5200*/  PRMT R252, RZ, 0x7610, R252 ;  /* 0x00007610fffc7816 */ /* 0x000fc800000000fc */
[----:B------:R1:W4:Y:S01]  /*5210*/  @!P0 LDG.E.U16 R248, [R52.64] ;  /* 0x0000000634f88981 */ /* 0x000322000c1e1500 */
[----:B0-----:R-:W-:-:S05]  /*5220*/  IADD3 R54, P1, R10, R119, RZ ;  /* 0x000000770a367210 */ /* 0x001fca0007f3e0ff */
[----:B------:R-:W-:Y:S01]  /*5230*/  IMAD.X R55, R11, 0x1, R0, P1 ;  /* 0x000000010b377824 */ /* 0x000fe200008e0600 */
[----:B-1----:R-:W-:-:S04]  /*5240*/  IADD3 R52, P1, R18, R119, RZ ;  /* 0x0000007712347210 */ /* 0x002fc80007f3e0ff */
[----:B------:R0:W4:Y:S01]  /*5250*/  @!P0 LDG.E.U16 R252, [R54.64] ;  /* 0x0000000636fc8981 */ /* 0x000122000c1e1500 */
[----:B------:R-:W-:Y:S01]  /*5260*/  IMAD.X R53, R19, 0x1, R0, P1 ;  /* 0x0000000113357824 */ /* 0x000fe200008e0600 */
[----:B0-----:R-:W-:-:S06]  /*5270*/  PRMT R55, RZ, 0x7610, R55 ;  /* 0x00007610ff377816 */ /* 0x001fcc0000000037 */
[----:B------:R0:W4:Y:S01]  /*5280*/  @!P0 LDG.E.U16 R55, [R52.64] ;  /* 0x0000000634378981 */ /* 0x000122000c1e1500 */
[----:B------:R-:W-:Y:S02]  /*5290*/  PRMT R56, RZ, 0x7610, R56 ;  /* 0x00007610ff387816 */ /* 0x000fe40000000038 */
[----:B0-----:R-:W-:-:S05]  /*52a0*/  IADD3 R52, P1, R26, R119, RZ ;  /* 0x000000771a347210 */ /* 0x001fca0007f3e0ff */
[----:B------:R-:W-:-:S05]  /*52b0*/  IMAD.X R53, R27, 0x1, R0, P1 ;  /* 0x000000011b357824 */ /* 0x000fca00008e0600 */
        /* <DEDUP_REMOVED lines=23> */
[----:B------:R-:W-:Y:S01]  /*5430*/  IMAD.X R53, R173, 0x1, R0, P1 ;  /* 0x00000001ad357824 */ /* 0x000fe200008e0600 */
[----:B--2---:R0:W-:Y:S04]  /*5440*/  STS.U16 [R219+0x4000], R67 ;  /* 0x00400043db007388 */ /* 0x0041e80000000400 */
[----:B------:R1:W2:Y:S01]  /*5450*/  @!P0 LDG.E.U16 R65, [R52.64] ;  /* 0x0000000634418981 */ /* 0x0002a2000c1e1500 */
[----:B0-----:R-:W-:Y:S02]  /*5460*/  PRMT R67, RZ, 0x7610, R67 ;  /* 0x00007610ff437816 */ /* 0x001fe40000000043 */
[----:B-1----:R-:W-:-:S05]  /*5470*/  IADD3 R52, P1, R166, R119, RZ ;  /* 0x00000077a6347210 */ /* 0x002fca0007f3e0ff */
[----:B------:R-:W-:Y:S01]  /*5480*/  IMAD.X R53, R165, 0x1, R0, P1 ;  /* 0x00000001a5357824 */ /* 0x000fe200008e0600 */
[----:B---3--:R0:W-:Y:S04]  /*5490*/  STS.U16 [R219+0x4200], R77 ;  /* 0x0042004ddb007388 */ /* 0x0081e80000000400 */
[----:B------:R1:W3:Y:S01]  /*54a0*/  @!P0 LDG.E.U16 R67, [R52.64] ;  /* 0x0000000634438981 */ /* 0x0002e2000c1e1500 */
[----:B0-----:R-:W-:Y:S02]  /*54b0*/  PRMT R77, RZ, 0x7610, R77 ;  /* 0x00007610ff4d7816 */ /* 0x001fe4000000004d */
[----:B-1----:R-:W-:-:S05]  /*54c0*/  IADD3 R52, P1, R158, R119, RZ ;  /* 0x000000779e347210 */ /* 0x002fca0007f3e0ff */
[----:B------:R-:W-:Y:S01]  /*54d0*/  IMAD.X R53, R157, 0x1, R0, P1 ;  /* 0x000000019d357824 */ /* 0x000fe200008e0600 */
[----:B-----5:R0:W-:Y:S04]  /*54e0*/  STS.U16 [R219+0x4400], R79 ;  /* 0x0044004fdb007388 */ /* 0x0201e80000000400 */
[----:B------:R1:W5:Y:S01]  /*54f0*/  @!P0 LDG.E.U16 R77, [R52.64] ;  /* 0x00000006344d8981 */ /* 0x000362000c1e1500 */
[----:B0-----:R-:W-:Y:S02]  /*5500*/  PRMT R79, RZ, 0x7610, R79 ;  /* 0x00007610ff4f7816 */ /* 0x001fe4000000004f */
[----:B-1----:R-:W-:-:S05]  /*5510*/  IADD3 R52, P1, R150, R119, RZ ;  /* 0x0000007796347210 */ /* 0x002fca0007f3e0ff */
[----:B------:R-:W-:Y:S01]  /*5520*/  IMAD.X R53, R149, 0x1, R0, P1 ;  /* 0x0000000195357824 */ /* 0x000fe200008e0600 */
[----:B------:R0:W-:Y:S04]  /*5530*/  STS.U16 [R219+0x4600], R81 ;  /* 0x00460051db007388 */ /* 0x0001e80000000400 */
[----:B------:R1:W2:Y:S01]  /*5540*/  @!P0 LDG.E.U16 R79, [R52.64] ;  /* 0x00000006344f8981 */ /* 0x0002a2000c1e1500 */
        /* <DEDUP_REMOVED lines=17> */
[----:B------:R-:W-:-:S05]  /*5660*/  IMAD.X R53, R5, 0x1, R0, P1 ;  /* 0x0000000105357824 */ /* 0x000fca00008e0600 */
[----:B------:R0:W2:Y:S01]  /*5670*/  @!P0 LDG.E.U16 R111, [R52.64] ;  /* 0x00000006346f8981 */ /* 0x0000a2000c1e1500 */
[----:B------:R-:W-:Y:S02]  /*5680*/  PRMT R243, RZ, 0x7610, R243 ;  /* 0x00007610fff37816 */ /* 0x000fe400000000f3 */
[----:B0-----:R-:W-:-:S05]  /*5690*/  IADD3 R52, P1, R12, R119, RZ ;  /* 0x000000770c347210 */ /* 0x001fca0007f3e0ff */
[----:B------:R-:W-:Y:S01]  /*56a0*/  IMAD.X R53, R13, 0x1, R0, P1 ;  /* 0x000000010d357824 */ /* 0x000fe200008e0600 */
[----:B------:R-:W-:Y:S04]  /*56b0*/  STS.U16 [R219+0x4e00], R66 ;  /* 0x004e0042db007388 */ /* 0x000fe80000000400 */
[----:B------:R0:W2:Y:S04]  /*56c0*/  @!P0 LDG.E.U16 R243, [R52.64] ;  /* 0x0000000634f38981 */ /* 0x0000a8000c1e1500 */
[----:B------:R1:W-:Y:S01]  /*56d0*/  STS.U16 [R218+0x4100], R245 ;  /* 0x004100f5da007388 */ /* 0x0003e20000000400 */
[----:B0-----:R-:W-:-:S02]  /*56e0*/  IADD3 R52, P1, R20, R119, RZ ;  /* 0x0000007714347210 */ /* 0x001fc40007f3e0ff */
[----:B-1----:R-:W-:-:S03]  /*56f0*/  PRMT R245, RZ, 0x7610, R245 ;  /* 0x00007610fff57816 */ /* 0x002fc600000000f5 */
        /* <DEDUP_REMOVED lines=26> */
[----:B----4-:R0:W-:Y:S04]  /*58a0*/  STS.U16 [R218+0x4d00], R64 ;  /* 0x004d0040da007388 */ /* 0x0101e80000000400 */
[----:B------:R1:W4:Y:S01]  /*58b0*/  @!P0 LDG.E.U16 R62, [R52.64] ;  /* 0x00000006343e8981 */ /* 0x000322000c1e1500 */
        /* <DEDUP_REMOVED lines=9> */
[----:B------:R1:W-:Y:S01]  /*5950*/  STS.U16 [R219], R76 ;  /* 0x0000004cdb007388 */ /* 0x0003e20000000400 */
        /* <DEDUP_REMOVED lines=9> */
[----:B------:R1:W3:Y:S01]  /*59f0*/  @!P0 LDG.E.U16 R78, [R52.64] ;  /* 0x00000006344e8981 */ /* 0x0002e2000c1e1500 */
[----:B0-----:R-:W-:Y:S02]  /*5a00*/  PRMT R80, RZ, 0x7610, R80 ;  /* 0x00007610ff507816 */ /* 0x001fe40000000050 */
[----:B-1----:R-:W-:-:S05]  /*5a10*/  IADD3 R52, P1, R148, R119, RZ ;  /* 0x0000007794347210 */ /* 0x002fca0007f3e0ff */
[----:B------:R-:W-:Y:S01]  /*5a20*/  IMAD.X R53, R147, 0x1, R0, P1 ;  /* 0x0000000193357824 */ /* 0x000fe200008e0600 */
[----:B------:R0:W-:Y:S04]  /*5a30*/  STS.U16 [R219+0xc00], R82 ;  /* 0x000c0052db007388 */ /* 0x0001e80000000400 */
[----:B------:R1:W4:Y:S01]  /*5a40*/  @!P0 LDG.E.U16 R80, [R52.64] ;  /* 0x0000000634508981 */ /* 0x000322000c1e1500 */
        /* <DEDUP_REMOVED lines=27> */
[----:B------:R-:W-:-:S05]  /*5c00*/  IMAD.X R53, R23, 0x1, R0, P1 ;  /* 0x0000000117357824 */ /* 0x000fca00008e0600 */
[----:B------:R0:W4:Y:S04]  /*5c10*/  @!P0 LDG.E.U16 R246, [R52.64] ;  /* 0x0000000634f68981 */ /* 0x000128000c1e1500 */
[----:B------:R1:W-:Y:S01]  /*5c20*/  STS.U16 [R219+0x3000], R56 ;  /* 0x00300038db007388 */ /* 0x0003e20000000400 */
[----:B0-----:R-:W-:-:S05]  /*5c30*/  IADD3 R52, P1, R30, R119, RZ ;  /* 0x000000771e347210 */ /* 0x001fca0007f3e0ff */
[--C-:B------:R-:W-:Y:S01]  /*5c40*/  IMAD.X R53, R31, 0x1, R0.reuse, P1 ;  /* 0x000000011f357824 */ /* 0x100fe200008e0600 */
[----:B-1----:R-:W-:Y:S01]  /*5c50*/  IADD3 R56, P1, R38, R119, RZ ;  /* 0x0000007726387210 */ /* 0x002fe20007f3e0ff */
[----:B------:R0:W-:Y:S04]  /*5c60*/  STS.U16 [R219+0x2400], R248 ;  /* 0x002400f8db007388 */ /* 0x0001e80000000400 */
[----:B------:R-:W-:Y:S01]  /*5c70*/  IMAD.X R57, R39, 0x1, R0, P1 ;  /* 0x0000000127397824 */ /* 0x000fe200008e0600 */
[----:B------:R1:W-:Y:S01]  /*5c80*/  STS.U16 [R219+0x3400], R54 ;  /* 0x00340036db007388 */ /* 0x0003e20000000400 */
[----:B0-----:R-:W-:-:S03]  /*5c90*/  PRMT R248, RZ, 0x7610, R248 ;  /* 0x00007610fff87816 */ /* 0x001fc600000000f8 */
[----:B------:R0:W-:Y:S01]  /*5ca0*/  STS.U16 [R219+0x2800], R252 ;  /* 0x002800fcdb007388 */ /* 0x0001e20000000400 */
[----:B-1----:R-:W-:-:S03]  /*5cb0*/  IADD3 R54, P1, R46, R119, RZ ;  /* 0x000000772e367210 */ /* 0x002fc60007f3e0ff */
[----:B------:R1:W-:Y:S04]  /*5cc0*/  STS.U16 [R219+0x2c00], R55 ;  /* 0x002c0037db007388 */ /* 0x0003e80000000400 */
[----:B------:R5:W4:Y:S01]  /*5cd0*/  @!P0 LDG.E.U16 R248, [R52.64] ;  /* 0x0000000634f88981 */ /* 0x000b22000c1e1500 */
[----:B0-----:R-:W-:Y:S01]  /*5ce0*/  PRMT R252, RZ, 0x7610, R252 ;  /* 0x00007610fffc7816 */ /* 0x001fe200000000fc */
[----:B-1----:R-:W-:-:S05]  /*5cf0*/  IMAD.X R55, R47, 0x1, R0, P1 ;  /* 0x000000012f377824 */ /* 0x002fca00008e0600 */
[----:B------:R0:W4:Y:S01]  /*5d00*/  @!P0 LDG.E.U16 R252, [R56.64] ;  /* 0x0000000638fc8981 */ /* 0x000122000c1e1500 */
[----:B-----5:R-:W-:-:S05]  /*5d10*/  IADD3 R52, P1, R114, R119, RZ ;  /* 0x0000007772347210 */ /* 0x020fca0007f3e0ff */
[----:B------:R-:W-:Y:S01]  /*5d20*/  IMAD.X R53, R115, 0x1, R0, P1 ;  /* 0x0000000173357824 */ /* 0x000fe200008e0600 */
[----:B0-----:R-:W-:Y:S02]  /*5d30*/  PRMT R56, RZ, 0x7610, R56 ;  /* 0x00007610ff387816 */ /* 0x001fe40000000038 */
[----:B------:R-:W-:-:S04]  /*5d40*/  PRMT R57, RZ, 0x7610, R57 ;  /* 0x00007610ff397816 */ /* 0x000fc80000000039 */
[----:B------:R0:W5:Y:S04]  /*5d50*/  @!P0 LDG.E.U16 R56, [R52.64] ;  /* 0x0000000634388981 */ /* 0x000168000c1e1500 */
[----:B------:R1:W4:Y:S01]  /*5d60*/  @!P0 LDG.E.U16 R57, [R54.64] ;  /* 0x0000000636398981 */ /* 0x000322000c1e1500 */
[----:B0-----:R-:W-:-:S03]  /*5d70*/  IADD3 R52, P1, R186, R119, RZ ;  /* 0x00000077ba347210 */ /* 0x001fc60007f3e0ff */
[----:B------:R0:W-:Y:S02]  /*5d80*/  STS.U16 [R219+0x3c00], R58 ;  /* 0x003c003adb007388 */ /* 0x0001e40000000400 */
[----:B------:R-:W-:Y:S01]  /*5d90*/  IMAD.X R53, R185, 0x1, R0, P1 ;  /* 0x00000001b9357824 */ /* 0x000fe200008e0600 */
[----:B-1----:R-:W-:Y:S01]  /*5da0*/  IADD3 R54, P1, R178, R119, RZ ;  /* 0x00000077b2367210 */ /* 0x002fe20007f3e0ff */
[----:B------:R1:W-:Y:S01]  /*5db0*/  STS.U16 [R219+0x3800], R250 ;  /* 0x003800fadb007388 */ /* 0x0003e20000000400 */
[----:B0-----:R-:W-:-:S03]  /*5dc0*/  PRMT R58, RZ, 0x7610, R58 ;  /* 0x00007610ff3a7816 */ /* 0x001fc6000000003a */
[----:B------:R-:W-:Y:S01]  /*5dd0*/  IMAD.X R55, R177, 0x1, R0, P1 ;  /* 0x00000001b1377824 */ /* 0x000fe200008e0600 */
[----:B-1----:R-:W-:Y:S02]  /*5de0*/  PRMT R250, RZ, 0x7610, R250 ;  /* 0x00007610fffa7816 */ /* 0x002fe400000000fa */
[----:B------:R0:W5:Y:S04]  /*5df0*/  @!P0 LDG.E.U16 R58, [R52.64] ;  /* 0x00000006343a8981 */ /* 0x000168000c1e1500 */
[----:B------:R1:W5:Y:S01]  /*5e00*/  @!P0 LDG.E.U16 R250, [R54.64] ;  /* 0x0000000636fa8981 */ /* 0x000362000c1e1500 */
[----:B0-----:R-:W-:Y:S02]  /*5e10*/  IADD3 R52, P1, R170, R119, RZ ;  /* 0x00000077aa347210 */ /* 0x001fe40007f3e0ff */
[----:B-1----:R-:W-:-:S03]  /*5e20*/  PRMT R55, RZ, 0x7610, R55 ;  /* 0x00007610ff377816 */ /* 0x002fc60000000037 */
[----:B------:R-:W-:Y:S01]  /*5e30*/  IMAD.X R53, R169, 0x1, R0, P1 ;  /* 0x00000001a9357824 */ /* 0x000fe200008e0600 */
[----:B------:R0:W-:Y:S04]  /*5e40*/  STS.U16 [R218+0x100], R61 ;  /* 0x0001003dda007388 */ /* 0x0001e80000000400 */
[----:B------:R1:W5:Y:S01]  /*5e50*/  @!P0 LDG.E.U16 R55, [R52.64] ;  /* 0x0000000634378981 */ /* 0x000362000c1e1500 */
[----:B0-----:R-:W-:Y:S02]  /*5e60*/  PRMT R61, RZ, 0x7610, R61 ;  /* 0x00007610ff3d7816 */ /* 0x001fe4000000003d */
[----:B-1----:R-:W-:-:S05]  /*5e70*/  IADD3 R52, P1, R162, R119, RZ ;  /* 0x00000077a2347210 */ /* 0x002fca0007f3e0ff */
[----:B------:R-:W-:Y:S01]  /*5e80*/  IMAD.X R53, R161, 0x1, R0, P1 ;  /* 0x00000001a1357824 */ /* 0x000fe200008e0600 */
[----:B------:R0:W-:Y:S04]  /*5e90*/  STS.U16 [R218+0x500], R63 ;  /* 0x0005003fda007388 */ /* 0x0001e80000000400 */
[----:B------:R1:W5:Y:S01]  /*5ea0*/  @!P0 LDG.E.U16 R61, [R52.64] ;  /* 0x00000006343d8981 */ /* 0x000362000c1e1500 */
[----:B0-----:R-:W-:Y:S02]  /*5eb0*/  PRMT R63, RZ, 0x7610, R63 ;  /* 0x00007610ff3f7816 */ /* 0x001fe4000000003f */
[----:B-1----:R-:W-:-:S05]  /*5ec0*/  IADD3 R52, P1, R154, R119, RZ ;  /* 0x000000779a347210 */ /* 0x002fca0007f3e0ff */
        /* <DEDUP_REMOVED lines=10> */
[----:B------:R-:W-:-:S05]  /*5f70*/  IMAD.X R53, R137, 0x1, R0, P1 ;  /* 0x0000000189357824 */ /* 0x000fca00008e0600 */
[----:B------:R0:W3:Y:S01]  /*5f80*/  @!P0 LDG.E.U16 R67, [R52.64] ;  /* 0x0000000634438981 */ /* 0x0000e2000c1e1500 */
[----:B------:R-:W-:Y:S02]  /*5f90*/  PRMT R54, RZ, 0x7610, R54 ;  /* 0x00007610ff367816 */ /* 0x000fe40000000036 */
[----:B0-----:R-:W-:-:S05]  /*5fa0*/  IADD3 R52, P1, R130, R119, RZ ;  /* 0x0000007782347210 */ /* 0x001fca0007f3e0ff */
[----:B------:R-:W-:Y:S01]  /*5fb0*/  IMAD.X R53, R129, 0x1, R0, P1 ;  /* 0x0000000181357824 */ /* 0x000fe200008e0600 */
[----:B------:R0:W-:Y:S04]  /*5fc0*/  STS.U16 [R218+0x1100], R77 ;  /* 0x0011004dda007388 */ /* 0x0001e80000000400 */
[----:B------:R1:W3:Y:S01]  /*5fd0*/  @!P0 LDG.E.U16 R54, [R52.64] ;  /* 0x0000000634368981 */ /* 0x0002e2000c1e1500 */
        /* <DEDUP_REMOVED lines=32> */
[----:B------:R-:W-:-:S05]  /*61e0*/  IMAD.X R53, R49, 0x1, R0, P1 ;  /* 0x0000000131357824 */ /* 0x000fca00008e0600 */
[----:B------:R-:W3:Y:S04]  /*61f0*/  @!P0 LDG.E.U16 R245, [R52.64] ;  /* 0x0000000634f58981 */ /* 0x000ee8000c1e1500 */
[----:B------:R-:W-:Y:S04]  /*6200*/  STS.U16 [R218+0x1500], R79 ;  /* 0x0015004fda007388 */ /* 0x000fe80000000400 */
[----:B------:R-:W-:Y:S04]  /*6210*/  STS.U16 [R218+0x3100], R247 ;  /* 0x003100f7da007388 */ /* 0x000fe80000000400 */
[----:B------:R-:W-:Y:S04]  /*6220*/  STS.U16 [R218+0x3500], R249 ;  /* 0x003500f9da007388 */ /* 0x000fe80000000400 */
[----:B------:R-:W-:Y:S04]  /*6230*/  STS.U16 [R218+0x3900], R251 ;  /* 0x003900fbda007388 */ /* 0x000fe80000000400 */
[----:B------:R-:W-:Y:S04]  /*6240*/  STS.U16 [R218+0x3d00], R60 ;  /* 0x003d003cda007388 */ /* 0x000fe80000000400 */
[----:B----4-:R-:W-:Y:S04]  /*6250*/  STS.U16 [R217+0x200], R62 ;  /* 0x0002003ed9007388 */ /* 0x010fe80000000400 */
[----:B------:R-:W-:Y:S04]  /*6260*/  STS.U16 [R217+0x600], R64 ;  /* 0x00060040d9007388 */ /* 0x000fe80000000400 */
        /* <DEDUP_REMOVED lines=13> */
[----:B-----5:R-:W-:Y:S04]  /*6340*/  STS.U16 [R217+0x3e00], R56 ;  /* 0x003e0038d9007388 */ /* 0x020fe80000000400 */
[----:B------:R-:W-:Y:S04]  /*6350*/  STS.U16 [R216+0x3f00], R59 ;  /* 0x003f003bd8007388 */ /* 0x000fe80000000400 */
[----:B------:R-:W-:Y:S04]  /*6360*/  STS.U16 [R216+0x300], R58 ;  /* 0x0003003ad8007388 */ /* 0x000fe80000000400 */
[----:B------:R-:W-:Y:S04]  /*6370*/  STS.U16 [R216+0x700], R250 ;  /* 0x000700fad8007388 */ /* 0x000fe80000000400 */
[----:B------:R-:W-:Y:S04]  /*6380*/  STS.U16 [R216+0xb00], R55 ;  /* 0x000b0037d8007388 */ /* 0x000fe80000000400 */
[----:B------:R-:W-:Y:S04]  /*6390*/  STS.U16 [R216+0xf00], R61 ;  /* 0x000f003dd8007388 */ /* 0x000fe80000000400 */
[----:B--2---:R-:W-:Y:S04]  /*63a0*/  STS.U16 [R216+0x1300], R63 ;  /* 0x0013003fd8007388 */ /* 0x004fe80000000400 */
[----:B---3--:R-:W-:Y:S04]  /*63b0*/  STS.U16 [R216+0x1700], R65 ;  /* 0x00170041d8007388 */ /* 0x008fe80000000400 */
        /* <DEDUP_REMOVED lines=9> */
[----:B------:R-:W-:Y:S06]  /*6450*/  BAR.SYNC.DEFER_BLOCKING 0x0 ;  /* 0x0000000000007b1d */ /* 0x000fec0000010000 */
[----:B------:R-:W-:Y:S04]  /*6460*/  LDSM.16.MT88.4 R76, [R215+0x4000] ;  /* 0x00400000d74c783b */ /* 0x000fe80000004200 */
[----:B------:R-:W0:Y:S04]  /*6470*/  LDSM.16.M88.4 R64, [R213] ;  /* 0x00000000d540783b */ /* 0x000e280000000200 */
[----:B------:R-:W1:Y:S04]  /*6480*/  LDSM.16.M88.4 R60, [R213+0x1000] ;  /* 0x00100000d53c783b */ /* 0x000e680000000200 */
[----:B------:R-:W2:Y:S04]  /*6490*/  LDSM.16.M88.4 R56, [R213+0x2000] ;  /* 0x00200000d538783b */ /* 0x000ea80000000200 */
[----:B------:R-:W3:Y:S04]  /*64a0*/  LDSM.16.M88.4 R52, [R213+0x3000] ;  /* 0x00300000d534783b */ /* 0x000ee80000000200 */
[----:B------:R-:W4:Y:S04]  /*64b0*/  LDSM.16.MT88.4 R108, [R214+0x4000] ;  /* 0x00400000d66c783b */ /* 0x000f280000004200 */
[----:B------:R-:W5:Y:S01]  /*64c0*/  LDSM.16.MT88.4 R80, [R215+0x4400] ;  /* 0x00440000d750783b */ /* 0x000f620000004200 */
[C---:B0-----:R-:W-:Y:S08]  /*64d0*/  HMMA.16816.F32 R92, R76.reuse, R64, R92 ;  /* 0x000000404c5c723c */ /* 0x041ff0000000185c */
[C---:B-1----:R-:W-:Y:S08]  /*64e0*/  HMMA.16816.F32 R84, R76.reuse, R60, R84 ;  /* 0x0000003c4c54723c */ /* 0x042ff00000001854 */
[C---:B--2---:R-:W-:Y:S08]  /*64f0*/  HMMA.16816.F32 R72, R76.reuse, R56, R72 ;  /* 0x000000384c48723c */ /* 0x044ff00000001848 */
[----:B---3--:R-:W-:Y:S01]  /*6500*/  HMMA.16816.F32 R68, R76, R52, R68 ;  /* 0x000000344c44723c */ /* 0x008fe20000001844 */
[----:B------:R-:W0:Y:S07]  /*6510*/  LDSM.16.MT88.4 R76, [R214+0x4400] ;  /* 0x00440000d64c783b */ /* 0x000e2e0000004200 */
[C---:B----4-:R-:W-:Y:S08]  /*6520*/  HMMA.16816.F32 R88, R108.reuse, R64, R88 ;  /* 0x000000406c58723c */ /* 0x050ff00000001858 */
[C---:B------:R-:W-:Y:S08]  /*6530*/  HMMA.16816.F32 R96, R108.reuse, R60, R96 ;  /* 0x0000003c6c60723c */ /* 0x040ff00000001860 */
[C---:B------:R-:W-:Y:S08]  /*6540*/  HMMA.16816.F32 R100, R108.reuse, R56, R100 ;  /* 0x000000386c64723c */ /* 0x040ff00000001864 */
[----:B------:R-:W-:Y:S01]  /*6550*/  HMMA.16816.F32 R104, R108, R52, R104 ;  /* 0x000000346c68723c */ /* 0x000fe20000001868 */
[----:B------:R-:W-:Y:S07]  /*6560*/  LDSM.16.MT88.4 R108, [R214+0x4800] ;  /* 0x00480000d66c783b */ /* 0x000fee0000004200 */
[C---:B-----5:R-:W-:Y:S08]  /*6570*/  HMMA.16816.F32 R92, R80.reuse, R66, R92 ;  /* 0x00000042505c723c */ /* 0x060ff0000000185c */
[C---:B------:R-:W-:Y:S08]  /*6580*/  HMMA.16816.F32 R84, R80.reuse, R62, R84 ;  /* 0x0000003e5054723c */ /* 0x040ff00000001854 */
[----:B------:R-:W-:Y:S08]  /*6590*/  HMMA.16816.F32 R68, R80, R54, R68 ;  /* 0x000000365044723c */ /* 0x000ff00000001844 */
[----:B0-----:R-:W-:Y:S08]  /*65a0*/  HMMA.16816.F32 R88, R76, R66, R88 ;  /* 0x000000424c58723c */ /* 0x001ff00000001858 */
[----:B------:R-:W-:Y:S01]  /*65b0*/  HMMA.16816.F32 R72, R80, R58, R72 ;  /* 0x0000003a5048723c */ /* 0x000fe20000001848 */
[----:B------:R-:W-:Y:S07]  /*65c0*/  LDSM.16.MT88.4 R80, [R215+0x4800] ;  /* 0x00480000d750783b */ /* 0x000fee0000004200 */
[C---:B------:R-:W-:Y:S01]  /*65d0*/  HMMA.16816.F32 R60, R76.reuse, R62, R96 ;  /* 0x0000003e4c3c723c */ /* 0x040fe20000001860 */
[----:B------:R-:W0:Y:S07]  /*65e0*/  LDSM.16.M88.4 R96, [R212+0x1000] ;  /* 0x00100000d460783b */ /* 0x000e2e0000000200 */
[C---:B------:R-:W-:Y:S01]  /*65f0*/  HMMA.16816.F32 R64, R76.reuse, R58, R100 ;  /* 0x0000003a4c40723c */ /* 0x040fe20000001864 */
[----:B------:R-:W1:Y:S04]  /*6600*/  LDSM.16.M88.4 R56, [R212] ;  /* 0x00000000d438783b */ /* 0x000e680000000200 */
[----:B------:R-:W2:Y:S03]  /*6610*/  LDSM.16.M88.4 R100, [R212+0x2000] ;  /* 0x00200000d464783b */ /* 0x000ea60000000200 */
[----:B------:R-:W-:Y:S01]  /*6620*/  HMMA.16816.F32 R52, R76, R54, R104 ;  /* 0x000000364c34723c */ /* 0x000fe20000001868 */
[----:B------:R-:W3:Y:S06]  /*6630*/  LDSM.16.M88.4 R104, [R212+0x3000] ;  /* 0x00300000d468783b */ /* 0x000eec0000000200 */
[----:B------:R-:W-:-:S02]  /*6640*/  IMAD.MOV.U32 R76, RZ, RZ, R122 ;  /* 0x000000ffff4c7224 */ /* 0x000fc400078e007a */
[----:B------:R-:W-:-:S04]  /*6650*/  IMAD.MOV.U32 R77, RZ, RZ, R121 ;  /* 0x000000ffff4d7224 */ /* 0x000fc800078e0079 */
[----:B------:R-:W-:-:S04]  /*6660*/  IMAD.WIDE R76, R194, 0x2, R76 ;  /* 0x00000002c24c7825 */ /* 0x000fc800078e024c */
[----:B------:R-:W-:Y:S01]  /*6670*/  IMAD.MOV.U32 R122, RZ, RZ, R76 ;  /* 0x000000ffff7a7224 */ /* 0x000fe200078e004c */
[C---:B0-----:R-:W-:Y:S08]  /*6680*/  HMMA.16816.F32 R84, R80.reuse, R96, R84 ;  /* 0x000000605054723c */ /* 0x041ff00000001854 */
[C---:B-1----:R-:W-:Y:S08]  /*6690*/  HMMA.16816.F32 R92, R80.reuse, R56, R92 ;  /* 0x00000038505c723c */ /* 0x042ff0000000185c */
[C---:B--2---:R-:W-:Y:S08]  /*66a0*/  HMMA.16816.F32 R72, R80.reuse, R100, R72 ;  /* 0x000000645048723c */ /* 0x044ff00000001848 */
[----:B---3--:R-:W-:Y:S07]  /*66b0*/  HMMA.16816.F32 R68, R80, R104, R68 ;  /* 0x000000685044723c */ /* 0x008fee0000001844 */
[----:B------:R-:W-:-:S02]  /*66c0*/  IMAD.MOV.U32 R80, RZ, RZ, R124 ;  /* 0x000000ffff507224 */ /* 0x000fc400078e007c */
[----:B------:R-:W-:Y:S02]  /*66d0*/  IMAD.MOV.U32 R124, RZ, RZ, R126 ;  /* 0x000000ffff7c7224 */ /* 0x000fe400078e007e */
[----:B------:R-:W-:Y:S02]  /*66e0*/  IMAD.MOV.U32 R126, RZ, RZ, R128 ;  /* 0x000000ffff7e7224 */ /* 0x000fe400078e0080 */
[----:B------:R-:W-:-:S04]  /*66f0*/  IMAD.WIDE R78, R194, 0x2, R124 ;  /* 0x00000002c24e7825 */ /* 0x000fc800078e027c */
[----:B------:R-:W-:Y:S02]  /*6700*/  IMAD.MOV.U32 R121, RZ, RZ, R77 ;  /* 0x000000ffff797224 */ /* 0x000fe400078e004d */
[----:B------:R-:W-:-:S04]  /*6710*/  IMAD.WIDE R76, R194, 0x2, R126 ;  /* 0x00000002c24c7825 */ /* 0x000fc800078e027e */
[----:B------:R-:W-:Y:S02]  /*6720*/  IMAD.MOV.U32 R126, RZ, RZ, R78 ;  /* 0x000000ffff7e7224 */ /* 0x000fe400078e004e */
[----:B------:R-:W-:Y:S02]  /*6730*/  IMAD.MOV.U32 R78, RZ, RZ, R130 ;  /* 0x000000ffff4e7224 */ /* 0x000fe400078e0082 */
[----:B------:R-:W-:Y:S02]  /*6740*/  IMAD.MOV.U32 R125, RZ, RZ, R79 ;  /* 0x000000ffff7d7224 */ /* 0x000fe400078e004f */
[----:B------:R-:W-:Y:S02]  /*6750*/  IMAD.MOV.U32 R130, RZ, RZ, R132 ;  /* 0x000000ffff827224 */ /* 0x000fe400078e0084 */
[----:B------:R-:W-:Y:S02]  /*6760*/  IMAD.MOV.U32 R79, RZ, RZ, R129 ;  /* 0x000000ffff4f7224 */ /* 0x000fe400078e0081 */
[----:B------:R-:W-:Y:S01]  /*6770*/  IMAD.MOV.U32 R132, RZ, RZ, R134 ;  /* 0x000000ffff847224 */ /* 0x000fe200078e0086 */
[----:B------:R-:W-:Y:S01]  /*6780*/  HMMA.16816.F32 R88, R108, R56, R88 ;  /* 0x000000386c58723c */ /* 0x000fe20000001858 */
[----:B------:R-:W-:-:S02]  /*6790*/  IMAD.MOV.U32 R128, RZ, RZ, R76 ;  /* 0x000000ffff807224 */ /* 0x000fc400078e004c */
[----:B------:R-:W-:Y:S02]  /*67a0*/  IMAD.MOV.U32 R127, RZ, RZ, R77 ;  /* 0x000000ffff7f7224 */ /* 0x000fe400078e004d */
[----:B------:R-:W-:-:S04]  /*67b0*/  IMAD.WIDE R78, R194, 0x2, R78 ;  /* 0x00000002c24e7825 */ /* 0x000fc800078e024e */
[----:B------:R-:W-:-:S04]  /*67c0*/  IMAD.WIDE R76, R194, 0x2, R130 ;  /* 0x00000002c24c7825 */ /* 0x000fc800078e0282 */
[----:B------:R-:W-:-:S04]  /*67d0*/  IMAD.WIDE R56, R194, 0x2, R132 ;  /* 0x00000002c2387825 */ /* 0x000fc800078e0284 */
        /* <DEDUP_REMOVED lines=8> */
[----:B------:R-:W-:Y:S02]  /*6860*/  IMAD.MOV.U32 R56, RZ, RZ, R136 ;  /* 0x000000ffff387224 */ /* 0x000fe400078e0088 */
[----:B------:R-:W-:Y:S02]  /*6870*/  IMAD.MOV.U32 R57, RZ, RZ, R135 ;  /* 0x000000ffff397224 */ /* 0x000fe400078e0087 */
[----:B------:R-:W-:Y:S02]  /*6880*/  IMAD.MOV.U32 R60, RZ, RZ, R138 ;  /* 0x000000ffff3c7224 */ /* 0x000fe400078e008a */
[----:B------:R-:W-:Y:S02]  /*6890*/  IMAD.MOV.U32 R61, RZ, RZ, R137 ;  /* 0x000000ffff3d7224 */ /* 0x000fe400078e0089 */
[----:B------:R-:W-:-:S04]  /*68a0*/  IMAD.WIDE R80, R194, 0x2, R80 ;  /* 0x00000002c2507825 */ /* 0x000fc800078e0250 */
[----:B------:R-:W-:-:S04]  /*68b0*/  IMAD.WIDE R136, R194, 0x2, R56 ;  /* 0x00000002c2887825 */ /* 0x000fc800078e0238 */
[----:B------:R-:W-:Y:S02]  /*68c0*/  IMAD.MOV.U32 R138, RZ, RZ, R140 ;  /* 0x000000ffff8a7224 */ /* 0x000fe400078e008c */
[----:B------:R-:W-:-:S04]  /*68d0*/  IMAD.WIDE R60, R194, 0x2, R60 ;  /* 0x00000002c23c7825 */ /* 0x000fc800078e023c */
[----:B------:R-:W-:Y:S02]  /*68e0*/  IMAD.MOV.U32 R62, RZ, RZ, R142 ;  /* 0x000000ffff3e7224 */ /* 0x000fe400078e008e */
[----:B------:R-:W-:Y:S02]  /*68f0*/  IMAD.MOV.U32 R142, RZ, RZ, R144 ;  /* 0x000000ffff8e7224 */ /* 0x000fe400078e0090 */
[----:B------:R-:W-:-:S04]  /*6900*/  IMAD.WIDE R56, R194, 0x2, R138 ;  /* 0x00000002c2387825 */ /* 0x000fc800078e028a */
[----:B------:R-:W-:Y:S02]  /*6910*/  IMAD.MOV.U32 R135, RZ, RZ, R137 ;  /* 0x000000ffff877224 */ /* 0x000fe400078e0089 */
[----:B------:R-:W-:Y:S02]  /*6920*/  IMAD.MOV.U32 R124, RZ, RZ, R80 ;  /* 0x000000ffff7c7224 */ /* 0x000fe400078e0050 */
[----:B------:R-:W-:Y:S02]  /*6930*/  IMAD.MOV.U32 R123, RZ, RZ, R81 ;  /* 0x000000ffff7b7224 */ /* 0x000fe400078e0051 */
[----:B------:R-:W-:Y:S01]  /*6940*/  IMAD.MOV.U32 R138, RZ, RZ, R60 ;  /* 0x000000ffff8a7224 */ /* 0x000fe200078e003c */
[----:B------:R-:W0:Y:S01]  /*6950*/  LDSM.16.MT88.4 R80, [R215+0x4c00] ;  /* 0x004c0000d750783b */ /* 0x000e220000004200 */
[----:B------:R-:W-:Y:S02]  /*6960*/  IMAD.MOV.U32 R137, RZ, RZ, R61 ;  /* 0x000000ffff897224 */ /* 0x000fe400078e003d */
[----:B------:R-:W-:-:S02]  /*6970*/  IMAD.MOV.U32 R144, RZ, RZ, R146 ;  /* 0x000000ffff907224 */ /* 0x000fc400078e0092 */
[----:B------:R-:W-:-:S04]  /*6980*/  IMAD.WIDE R60, R194, 0x2, R142 ;  /* 0x00000002c23c7825 */ /* 0x000fc800078e028e */
[----:B------:R-:W-:Y:S02]  /*6990*/  IMAD.MOV.U32 R140, RZ, RZ, R56 ;  /* 0x000000ffff8c7224 */ /* 0x000fe400078e0038 */
[----:B------:R-:W-:Y:S02]  /*69a0*/  IMAD.MOV.U32 R139, RZ, RZ, R57 ;  /* 0x000000ffff8b7224 */ /* 0x000fe400078e0039 */
[----:B------:R-:W-:-:S04]  /*69b0*/  IMAD.WIDE R56, R194, 0x2, R144 ;  /* 0x00000002c2387825 */ /* 0x000fc800078e0290 */
        /* <DEDUP_REMOVED lines=8> */
[----:B------:R-:W-:Y:S02]  /*6a40*/  IMAD.MOV.U32 R145, RZ, RZ, R57 ;  /* 0x000000ffff917224 */ /* 0x000fe400078e0039 */
[----:B------:R-:W-:Y:S02]  /*6a50*/  IMAD.MOV.U32 R57, RZ, RZ, R151 ;  /* 0x000000ffff397224 */ /* 0x000fe400078e0097 */
[----:B------:R-:W-:-:S04]  /*6a60*/  IMAD.WIDE R150, R194, 0x2, R148 ;  /* 0x00000002c2967825 */ /* 0x000fc800078e0294 */
[----:B------:R-:W-:Y:S02]  /*6a70*/  IMAD.MOV.U32 R142, RZ, RZ, R62 ;  /* 0x000000ffff8e7224 */ /* 0x000fe400078e003e */
[----:B------:R-:W-:Y:S02]  /*6a80*/  IMAD.MOV.U32 R141, RZ, RZ, R63 ;  /* 0x000000ffff8d7224 */ /* 0x000fe400078e003f */
[----:B------:R-:W-:Y:S02]  /*6a90*/  IMAD.MOV.U32 R148, RZ, RZ, R60 ;  /* 0x000000ffff947224 */ /* 0x000fe400078e003c */
[----:B------:R-:W-:Y:S02]  /*6aa0*/  IMAD.MOV.U32 R147, RZ, RZ, R61 ;  /* 0x000000ffff937224 */ /* 0x000fe400078e003d */
[----:B------:R-:W-:Y:S01]  /*6ab0*/  IMAD.MOV.U32 R146, RZ, RZ, R56 ;  /* 0x000000ffff927224 */ /* 0x000fe200078e0038 */
[----:B------:R-:W1:Y:S01]  /*6ac0*/  LDSM.16.MT88.4 R60, [R214+0x4c00] ;  /* 0x004c0000d63c783b */ /* 0x000e620000004200 */
[----:B------:R-:W-:-:S04]  /*6ad0*/  IMAD.MOV.U32 R56, RZ, RZ, R152 ;  /* 0x000000ffff387224 */ /* 0x000fc800078e0098 */
[----:B------:R-:W-:-:S04]  /*6ae0*/  IMAD.WIDE R56, R194, 0x2, R56 ;  /* 0x00000002c2387825 */ /* 0x000fc800078e0238 */
[----:B------:R-:W-:Y:S02]  /*6af0*/  IMAD.MOV.U32 R149, RZ, RZ, R151 ;  /* 0x000000ffff957224 */ /* 0x000fe400078e0097 */
[----:B------:R-:W-:Y:S02]  /*6b00*/  IMAD.MOV.U32 R152, RZ, RZ, R56 ;  /* 0x000000ffff987224 */ /* 0x000fe400078e0038 */
[----:B------:R-:W-:Y:S02]  /*6b10*/  IMAD.MOV.U32 R151, RZ, RZ, R57 ;  /* 0x000000ffff977224 */ /* 0x000fe400078e0039 */
[----:B------:R-:W-:Y:S02]  /*6b20*/  IMAD.MOV.U32 R56, RZ, RZ, R154 ;  /* 0x000000ffff387224 */ /* 0x000fe400078e009a */
[----:B------:R-:W-:Y:S02]  /*6b30*/  IMAD.MOV.U32 R57, RZ, RZ, R153 ;  /* 0x000000ffff397224 */ /* 0x000fe400078e0099 */
[----:B------:R-:W-:-:S02]  /*6b40*/  IMAD.MOV.U32 R96, RZ, RZ, R156 ;  /* 0x000000ffff607224 */ /* 0x000fc400078e009c */
[----:B------:R-:W-:Y:S02]  /*6b50*/  IMAD.MOV.U32 R156, RZ, RZ, R158 ;  /* 0x000000ffff9c7224 */ /* 0x000fe400078e009e */
        /* <DEDUP_REMOVED lines=11> */
[----:B------:R-:W-:Y:S01]  /*6c10*/  IMAD.MOV.U32 R97, RZ, RZ, R161 ;  /* 0x000000ffff617224 */ /* 0x000fe200078e00a1 */
[----:B0-----:R-:W-:Y:S01]  /*6c20*/  HMMA.16816.F32 R92, R80, R58, R92 ;  /* 0x0000003a505c723c */ /* 0x001fe2000000185c */
[----:B------:R-:W-:Y:S02]  /*6c30*/  IMAD.MOV.U32 R96, RZ, RZ, R162 ;  /* 0x000000ffff607224 */ /* 0x000fe400078e00a2 */
[----:B------:R-:W-:-:S04]  /*6c40*/  IMAD.WIDE R160, R194, 0x2, R56 ;  /* 0x00000002c2a07825 */ /* 0x000fc800078e0238 */
[----:B------:R-:W-:Y:S01]  /*6c50*/  IMAD.MOV.U32 R56, RZ, RZ, R164 ;  /* 0x000000ffff387224 */ /* 0x000fe200078e00a4 */
[----:B------:R-:W-:Y:S01]  /*6c60*/  HMMA.16816.F32 R84, R80, R98, R84 ;  /* 0x000000625054723c */ /* 0x000fe20000001854 */
[----:B------:R-:W-:Y:S02]  /*6c70*/  IMAD.MOV.U32 R57, RZ, RZ, R163 ;  /* 0x000000ffff397224 */ /* 0x000fe400078e00a3 */
[----:B------:R-:W-:-:S05]  /*6c80*/  IMAD.WIDE R162, R194, 0x2, R96 ;  /* 0x00000002c2a27825 */ /* 0x000fca00078e0260 */
[----:B------:R-:W-:Y:S01]  /*6c90*/  HMMA.16816.F32 R72, R80, R102, R72 ;  /* 0x000000665048723c */ /* 0x000fe20000001848 */
[----:B------:R-:W-:-:S07]  /*6ca0*/  IMAD.WIDE R56, R194, 0x2, R56 ;  /* 0x00000002c2387825 */ /* 0x000fce00078e0238 */
[----:B------:R-:W-:Y:S01]  /*6cb0*/  HMMA.16816.F32 R68, R80, R106, R68 ;  /* 0x0000006a5044723c */ /* 0x000fe20000001844 */
[----:B------:R-:W-:-:S06]  /*6cc0*/  IMAD.MOV.U32 R159, RZ, RZ, R161 ;  /* 0x000000ffff9f7224 */ /* 0x000fcc00078e00a1 */
[----:B------:R-:W-:Y:S01]  /*6cd0*/  IMAD.MOV.U32 R82, RZ, RZ, R166 ;  /* 0x000000ffff527224 */ /* 0x000fe200078e00a6 */
[----:B------:R-:W-:Y:S01]  /*6ce0*/  HMMA.16816.F32 R52, R108, R104, R52 ;  /* 0x000000686c34723c */ /* 0x000fe20000001834 */
[----:B------:R-:W-:Y:S02]  /*6cf0*/  IMAD.MOV.U32 R166, RZ, RZ, R168 ;  /* 0x000000ffffa67224 */ /* 0x000fe400078e00a8 */
[----:B------:R-:W-:Y:S02]  /*6d00*/  IMAD.MOV.U32 R168, RZ, RZ, R170 ;  /* 0x000000ffffa87224 */ /* 0x000fe400078e00aa */
[----:B------:R-:W-:-:S04]  /*6d10*/  IMAD.WIDE R80, R194, 0x2, R166 ;  /* 0x00000002c2507825 */ /* 0x000fc800078e02a6 */
[----:B------:R-:W-:Y:S01]  /*6d20*/  IMAD.MOV.U32 R161, RZ, RZ, R163 ;  /* 0x000000ffffa17224 */ /* 0x000fe200078e00a3 */
[----:B------:R-:W-:Y:S01]  /*6d30*/  HMMA.16816.F32 R64, R108, R100, R64 ;  /* 0x000000646c40723c */ /* 0x000fe20000001840 */
[----:B------:R-:W-:Y:S02]  /*6d40*/  IMAD.MOV.U32 R164, RZ, RZ, R56 ;  /* 0x000000ffffa47224 */ /* 0x000fe400078e0038 */
[----:B------:R-:W-:Y:S02]  /*6d50*/  IMAD.MOV.U32 R163, RZ, RZ, R57 ;  /* 0x000000ffffa37224 */ /* 0x000fe400078e0039 */
[----:B------:R-:W-:-:S04]  /*6d60*/  IMAD.WIDE R56, R194, 0x2, R168 ;  /* 0x00000002c2387825 */ /* 0x000fc800078e02a8 */
[----:B------:R-:W-:Y:S02]  /*6d70*/  IMAD.MOV.U32 R168, RZ, RZ, R80 ;  /* 0x000000ffffa87224 */ /* 0x000fe400078e0050 */
[----:B------:R-:W-:Y:S02]  /*6d80*/  IMAD.MOV.U32 R80, RZ, RZ, R172 ;  /* 0x000000ffff507224 */ /* 0x000fe400078e00ac */
[----:B------:R-:W-:Y:S01]  /*6d90*/  IMAD.MOV.U32 R172, RZ, RZ, R174 ;  /* 0x000000ffffac7224 */ /* 0x000fe200078e00ae */
[----:B-1----:R-:W-:Y:S01]  /*6da0*/  HMMA.16816.F32 R88, R60, R58, R88 ;  /* 0x0000003a3c58723c */ /* 0x002fe20000001858 */
[----:B------:R-:W-:Y:S01]  /*6db0*/  IMAD.MOV.U32 R174, RZ, RZ, R176 ;  /* 0x000000ffffae7224 */ /* 0x000fe200078e00b0 */
[----:B------:R-:W-:Y:S01]  /*6dc0*/  IADD3 R221, R221, -0x1, RZ ;  /* 0xffffffffdddd7810 */ /* 0x000fe20007ffe0ff */
[----:B------:R-:W-:Y:S02]  /*6dd0*/  IMAD.MOV.U32 R170, RZ, RZ, R56 ;  /* 0x000000ffffaa7224 */ /* 0x000fe400078e0038 */
[----:B------:R-:W-:-:S02]  /*6de0*/  IMAD.MOV.U32 R169, RZ, RZ, R57 ;  /* 0x000000ffffa97224 */ /* 0x000fc400078e0039 */
[C---:B------:R-:W-:Y:S01]  /*6df0*/  IMAD.WIDE R58, R194.reuse, 0x2, R172 ;  /* 0x00000002c23a7825 */ /* 0x040fe200078e02ac */
[----:B------:R-:W-:Y:S03]  /*6e00*/  HMMA.16816.F32 R96, R60, R98, R76 ;  /* 0x000000623c60723c */ /* 0x000fe6000000184c */
[----:B------:R-:W-:-:S04]  /*6e10*/  IMAD.WIDE R56, R194, 0x2, R174 ;  /* 0x00000002c2387825 */ /* 0x000fc800078e02ae */
[----:B------:R-:W-:Y:S02]  /*6e20*/  IMAD.MOV.U32 R76, RZ, RZ, R178 ;  /* 0x000000ffff4c7224 */ /* 0x000fe400078e00b2 */
[----:B------:R-:W-:Y:S02]  /*6e30*/  IMAD.MOV.U32 R178, RZ, RZ, R180 ;  /* 0x000000ffffb27224 */ /* 0x000fe400078e00b4 */
[----:B------:R-:W-:Y:S01]  /*6e40*/  IMAD.MOV.U32 R180, RZ, RZ, R182 ;  /* 0x000000ffffb47224 */ /* 0x000fe200078e00b6 */
[----:B------:R-:W-:Y:S01]  /*6e50*/  ISETP.NE.U32.AND P0, PT, R221, RZ, PT ;  /* 0x000000ffdd00720c */ /* 0x000fe20003f05070 */
[----:B------:R-:W-:Y:S02]  /*6e60*/  IMAD.MOV.U32 R174, RZ, RZ, R58 ;  /* 0x000000ffffae7224 */ /* 0x000fe400078e003a */
[----:B------:R-:W-:Y:S02]  /*6e70*/  IMAD.MOV.U32 R173, RZ, RZ, R59 ;  /* 0x000000ffffad7224 */ /* 0x000fe400078e003b */
[----:B------:R-:W-:-:S04]  /*6e80*/  IMAD.WIDE R58, R194, 0x2, R178 ;  /* 0x00000002c23a7825 */ /* 0x000fc800078e02b2 */
[----:B------:R-:W-:Y:S02]  /*6e90*/  IMAD.MOV.U32 R176, RZ, RZ, R56 ;  /* 0x000000ffffb07224 */ /* 0x000fe400078e0038 */
[----:B------:R-:W-:Y:S02]  /*6ea0*/  IMAD.MOV.U32 R175, RZ, RZ, R57 ;  /* 0x000000ffffaf7224 */ /* 0x000fe400078e0039 */
[----:B------:R-:W-:Y:S01]  /*6eb0*/  IMAD.WIDE R56, R194, 0x2, R180 ;  /* 0x00000002c2387825 */ /* 0x000fe200078e02b4 */
[----:B------:R-:W-:Y:S03]  /*6ec0*/  HMMA.16816.F32 R104, R60, R106, R52 ;  /* 0x0000006a3c68723c */ /* 0x000fe60000001834 */
[----:B------:R-:W-:Y:S02]  /*6ed0*/  IMAD.MOV.U32 R180, RZ, RZ, R58 ;  /* 0x000000ffffb47224 */ /* 0x000fe400078e003a */
[----:B------:R-:W-:-:S02]  /*6ee0*/  IMAD.MOV.U32 R58, RZ, RZ, R184 ;  /* 0x000000ffff3a7224 */ /* 0x000fc400078e00b8 */
        /* <DEDUP_REMOVED lines=15> */
[C---:B------:R-:W-:Y:S01]  /*6fe0*/  IMAD.WIDE R186, R194.reuse, 0x2, R184 ;  /* 0x00000002c2ba7825 */ /* 0x040fe200078e02b8 */
[----:B------:R-:W-:Y:S01]  /*6ff0*/  HMMA.16816.F32 R100, R60, R102, R64 ;  /* 0x000000663c64723c */ /* 0x000fe20000001840 */
[----:B------:R-:W-:Y:S02]  /*7000*/  UIADD3 UR4, UR4, -0x40, URZ ;  /* 0xffffffc004047890 */ /* 0x000fe4000fffe03f */
[----:B------:R-:W-:-:S04]  /*7010*/  IMAD.WIDE R190, R194, 0x2, R52 ;  /* 0x00000002c2be7825 */ /* 0x000fc800078e0234 */
[----:B------:R-:W-:-:S04]  /*7020*/  IMAD.WIDE R82, R194, 0x2, R82 ;  /* 0x00000002c2527825 */ /* 0x000fc800078e0252 */
[----:B------:R-:W-:-:S04]  /*7030*/  IMAD.WIDE R80, R194, 0x2, R80 ;  /* 0x00000002c2507825 */ /* 0x000fc800078e0250 */
[----:B------:R-:W-:-:S04]  /*7040*/  IMAD.WIDE R76, R194, 0x2, R76 ;  /* 0x00000002c24c7825 */ /* 0x000fc800078e024c */
[----:B------:R-:W-:-:S04]  /*7050*/  IMAD.WIDE R58, R194, 0x2, R58 ;  /* 0x00000002c23a7825 */ /* 0x000fc800078e023a */
[----:B------:R-:W-:-:S04]  /*7060*/  IMAD.WIDE R56, R194, 0x2, R56 ;  /* 0x00000002c2387825 */ /* 0x000fc800078e0238 */
[----:B------:R-:W-:-:S04]  /*7070*/  IMAD.WIDE R52, R194, 0x2, R54 ;  /* 0x00000002c2347825 */ /* 0x000fc800078e0236 */
[----:B------:R-:W-:Y:S02]  /*7080*/  IMAD.MOV.U32 R185, RZ, RZ, R187 ;  /* 0x000000ffffb97224 */ /* 0x000fe400078e00bb */
[----:B------:R-:W-:Y:S02]  /*7090*/  IMAD.MOV.U32 R189, RZ, RZ, R191 ;  /* 0x000000ffffbd7224 */ /* 0x000fe400078e00bf */
[----:B------:R-:W-:-:S04]  /*70a0*/  IMAD.WIDE R116, R194, 0x2, R116 ;  /* 0x00000002c2747825 */ /* 0x000fc800078e0274 */
        /* <DEDUP_REMOVED lines=37> */
[----:B------:R-:W-:-:S04]  /*7300*/  IMAD.WIDE R240, R193, 0x2, R240 ;  /* 0x00000002c1f07825 */ /* 0x000fc800078e02f0 */
[----:B------:R-:W-:Y:S02]  /*7310*/  IMAD.MOV.U32 R192, RZ, RZ, R52 ;  /* 0x000000ffffc07224 */ /* 0x000fe400078e0034 */
[----:B------:R-:W-:Y:S01]  /*7320*/  IMAD.MOV.U32 R191, RZ, RZ, R53 ;  /* 0x000000ffffbf7224 */ /* 0x000fe200078e0035 */
[----:B------:R-:W-:Y:S01]  /*7330*/  @!P0 CALL.REL.NOINC `(.L_x_2) ;  /* 0x0000001000008944 */ /* 0x000fe20003c00000 */
[----:B------:R-:W-:Y:S05]  /*7340*/  BRA `(.L_x_3) ;  /* 0xffffd7e000007947 */ /* 0x000fea000383ffff */
.L_x_2:
[----:B------:R-:W-:Y:S02]  /*7350*/  F2FP.PACK_AB R2, R99, R91 ;  /* 0x0000005b6302723e */ /* 0x000fe400000000ff */
[----:B------:R-:W-:Y:S02]  /*7360*/  F2FP.PACK_AB R4, R87, R95 ;  /* 0x0000005f5704723e */ /* 0x000fe400000000ff */
[----:B------:R-:W-:Y:S02]  /*7370*/  F2FP.PACK_AB R6, R97, R89 ;  /* 0x000000596106723e */ /* 0x000fe400000000ff */
[----:B------:R-:W-:Y:S02]  /*7380*/  F2FP.PACK_AB R8, R85, R93 ;  /* 0x0000005d5508723e */ /* 0x000fe400000000ff */
[----:B------:R-:W-:-:S02]  /*7390*/  F2FP.PACK_AB R3, R107, R103 ;  /* 0x000000676b03723e */ /* 0x000fc400000000ff */
[----:B------:R-:W-:Y:S02]  /*73a0*/  F2FP.PACK_AB R91, R106, R102 ;  /* 0x000000666a5b723e */ /* 0x000fe400000000ff */
        /* <DEDUP_REMOVED lines=10> */
.L_x_1:
[C---:B------:R-:W-:Y:S01]  /*7450*/  IMAD.SHL.U32 R0, R195.reuse, 0x4, RZ ;  /* 0x00000004c3007824 */ /* 0x040fe200078e00ff */
[----:B------:R-:W-:Y:S01]  /*7460*/  SHF.R.S32.HI R10, RZ, 0x4, R195 ;  /* 0x00000004ff0a7819 */ /* 0x000fe200000114c3 */
[----:B------:R-:W-:Y:S01]  /*7470*/  BAR.SYNC.DEFER_BLOCKING 0x0 ;  /* 0x0000000000007b1d */ /* 0x000fe20000010000 */
[----:B------:R-:W-:Y:S01]  /*7480*/  IMAD.SHL.U32 R12, R195, 0x200, RZ ;  /* 0x00000200c30c7824 */ /* 0x000fe200078e00ff */
[----:B------:R-:W-:-:S02]  /*7490*/  LOP3.LUT R196, R196, 0x180, RZ, 0xc0, !PT ;  /* 0x00000180c4c47812 */ /* 0x000fc400078ec0ff */
[----:B------:R-:W-:Y:S01]  /*74a0*/  LOP3.LUT R11, R0, 0x38, RZ, 0xc0, !PT ;  /* 0x00000038000b7812 */ /* 0x000fe200078ec0ff */
[C---:B------:R-:W-:Y:S01]  /*74b0*/  IMAD.SHL.U32 R0, R195.reuse, 0x40, RZ ;  /* 0x00000040c3007824 */ /* 0x040fe200078e00ff */
[----:B------:R-:W-:Y:S02]  /*74c0*/  SGXT R10, R10, 0x1 ;  /* 0x000000010a0a781a */ /* 0x000fe40000000200 */
[----:B------:R-:W-:Y:S01]  /*74d0*/  LOP3.LUT R13, R12, 0x1800, RZ, 0xc0, !PT ;  /* 0x000018000c0d7812 */ /* 0x000fe200078ec0ff */
[----:B------:R-:W-:Y:S01]  /*74e0*/  IMAD R238, R238, 0x10, R11 ;  /* 0x00000010eeee7824 */ /* 0x000fe200078e020b */
[----:B------:R-:W-:Y:S01]  /*74f0*/  LOP3.LUT R11, R10, 0x840, RZ, 0xc0, !PT ;  /* 0x000008400a0b7812 */ /* 0x000fe200078ec0ff */
[----:B------:R-:W-:Y:S01]  /*7500*/  IMAD.SHL.U32 R10, R195, 0x10, RZ ;  /* 0x00000010c30a7824 */ /* 0x000fe200078e00ff */
[----:B------:R-:W-:Y:S02]  /*7510*/  LOP3.LUT R196, R196, 0x48, R195, 0xf8, !PT ;  /* 0x00000048c4c47812 */ /* 0x000fe400078ef8c3 */
[----:B------:R-:W-:-:S02]  /*7520*/  LOP3.LUT R11, R11, 0x40, R0, 0x78, !PT ;  /* 0x000000400b0b7812 */ /* 0x000fc400078e7800 */
[----:B------:R-:W-:Y:S02]  /*7530*/  LOP3.LUT R13, R13, 0x70, R10, 0xf8, !PT ;  /* 0x000000700d0d7812 */ /* 0x000fe400078ef80a */
[----:B------:R-:W-:Y:S01]  /*7540*/  ISETP.GE.AND P0, PT, R120, c[0x0][0x178], PT ;  /* 0x00005e0078007a0c */ /* 0x000fe20003f06270 */
[----:B------:R-:W-:Y:S01]  /*7550*/  IMAD.IADD R11, R238, 0x1, R11 ;  /* 0x00000001ee0b7824 */ /* 0x000fe200078e020b */
[----:B------:R-:W-:Y:S01]  /*7560*/  LOP3.LUT R196, R13, R196, RZ, 0x3c, !PT ;  /* 0x000000c40dc47212 */ /* 0x000fe200078e3cff */
[----:B------:R-:W-:Y:S01]  /*7570*/  IMAD R120, R120, c[0x0][0x194], RZ ;  /* 0x0000650078787a24 */ /* 0x000fe200078e02ff */
[----:B------:R-:W-:Y:S02]  /*7580*/  LOP3.LUT R0, R118, R239, RZ, 0xfc, !PT ;  /* 0x000000ef76007212 */ /* 0x000fe400078efcff */
[----:B------:R-:W-:Y:S01]  /*7590*/  LOP3.LUT R19, R11, 0x8, RZ, 0x3c, !PT ;  /* 0x000000080b137812 */ /* 0x000fe200078e3cff */
[----:B------:R-:W-:Y:S01]  /*75a0*/  STS.64 [R11], R84 ;  /* 0x000000540b007388 */ /* 0x000fe20000000a00 */
[----:B------:R-:W-:-:S02]  /*75b0*/  LOP3.LUT R31, R196, 0x8, RZ, 0x3c, !PT ;  /* 0x00000008c41f7812 */ /* 0x000fc400078e3cff */
[C-C-:B------:R-:W-:Y:S01]  /*75c0*/  LOP3.LUT R10, R118.reuse, 0x78, R239.reuse, 0xfe, !PT ;  /* 0x00000078760a7812 */ /* 0x140fe200078efeef */
[----:B------:R-:W-:Y:S01]  /*75d0*/  STS.64 [R11+0x100], R8 ;  /* 0x000100080b007388 */ /* 0x000fe20000000a00 */
[C-C-:B------:R-:W-:Y:S02]  /*75e0*/  LOP3.LUT R13, R118.reuse, 0x74, R239.reuse, 0xfe, !PT ;  /* 0x00000074760d7812 */ /* 0x140fe400078efeef */
[C-C-:B------:R-:W-:Y:S01]  /*75f0*/  LOP3.LUT R12, R118.reuse, 0x70, R239.reuse, 0xfe, !PT ;  /* 0x00000070760c7812 */ /* 0x140fe200078efeef */
[----:B------:R-:W-:Y:S01]  /*7600*/  STS.64 [R11+0x80], R88 ;  /* 0x000080580b007388 */ /* 0x000fe20000000a00 */
[C-C-:B------:R-:W-:Y:S02]  /*7610*/  LOP3.LUT R14, R118.reuse, 0x6c, R239.reuse, 0xfe, !PT ;  /* 0x0000006c760e7812 */ /* 0x140fe400078efeef */
[C-C-:B------:R-:W-:Y:S01]  /*7620*/  LOP3.LUT R15, R118.reuse, 0x68, R239.reuse, 0xfe, !PT ;  /* 0x00000068760f7812 */ /* 0x140fe200078efeef */
[----:B------:R-:W-:Y:S01]  /*7630*/  STS.64 [R11+0x180], R6 ;  /* 0x000180060b007388 */ /* 0x000fe20000000a00 */
[----:B------:R-:W-:-:S02]  /*7640*/  LOP3.LUT R16, R118, 0x64, R239, 0xfe, !PT ;  /* 0x0000006476107812 */ /* 0x000fc400078efeef */
        /* <DEDUP_REMOVED lines=10> */
[----:B------:R0:W-:Y:S01]  /*76f0*/  STS.64 [R19+0x1180], R2 ;  /* 0x0011800213007388 */ /* 0x0001e20000000a00 */
[C-C-:B------:R-:W-:Y:S02]  /*7700*/  LOP3.LUT R54, R118.reuse, 0x44, R239.reuse, 0xfe, !PT ;  /* 0x0000004476367812 */ /* 0x140fe400078efeef */
[C-C-:B------:R-:W-:Y:S01]  /*7710*/  LOP3.LUT R55, R118.reuse, 0x40, R239.reuse, 0xfe, !PT ;  /* 0x0000004076377812 */ /* 0x140fe200078efeef */
[----:B------:R-:W-:Y:S01]  /*7720*/  BAR.SYNC.DEFER_BLOCKING 0x0 ;  /* 0x0000000000007b1d */ /* 0x000fe20000010000 */
[C-C-:B------:R-:W-:Y:S02]  /*7730*/  LOP3.LUT R32, R118.reuse, 0x7c, R239.reuse, 0xfe, !PT ;  /* 0x0000007c76207812 */ /* 0x140fe400078efeef */
[C-C-:B------:R-:W-:Y:S02]  /*7740*/  LOP3.LUT R20, R118.reuse, 0x38, R239.reuse, 0xfe, !PT ;  /* 0x0000003876147812 */ /* 0x140fe400078efeef */
[----:B------:R-:W-:-:S02]  /*7750*/  LOP3.LUT R21, R118, 0x34, R239, 0xfe, !PT ;  /* 0x0000003476157812 */ /* 0x000fc400078efeef */
[C-C-:B------:R-:W-:Y:S02]  /*7760*/  LOP3.LUT R22, R118.reuse, 0x30, R239.reuse, 0xfe, !PT ;  /* 0x0000003076167812 */ /* 0x140fe400078efeef */
[C-C-:B0-----:R-:W-:Y:S02]  /*7770*/  LOP3.LUT R19, R118.reuse, 0x3c, R239.reuse, 0xfe, !PT ;  /* 0x0000003c76137812 */ /* 0x141fe400078efeef */
[C-C-:B------:R-:W-:Y:S02]  /*7780*/  LOP3.LUT R23, R118.reuse, 0x2c, R239.reuse, 0xfe, !PT ;  /* 0x0000002c76177812 */ /* 0x140fe400078efeef */
[C-C-:B------:R-:W-:Y:S02]  /*7790*/  LOP3.LUT R24, R118.reuse, 0x28, R239.reuse, 0xfe, !PT ;  /* 0x0000002876187812 */ /* 0x140fe400078efeef */
[C-C-:B------:R-:W-:Y:S02]  /*77a0*/  LOP3.LUT R25, R118.reuse, 0x24, R239.reuse, 0xfe, !PT ;  /* 0x0000002476197812 */ /* 0x140fe400078efeef */
[----:B------:R-:W-:-:S02]  /*77b0*/  LOP3.LUT R26, R118, 0x20, R239, 0xfe, !PT ;  /* 0x00000020761a7812 */ /* 0x000fc400078efeef */
[C-C-:B------:R-:W-:Y:S02]  /*77c0*/  LOP3.LUT R27, R118.reuse, 0x1c, R239.reuse, 0xfe, !PT ;  /* 0x0000001c761b7812 */ /* 0x140fe400078efeef */
[C-C-:B------:R-:W-:Y:S02]  /*77d0*/  LOP3.LUT R11, R118.reuse, 0x18, R239.reuse, 0xfe, !PT ;  /* 0x00000018760b7812 */ /* 0x140fe400078efeef */
[C-C-:B------:R-:W-:Y:S01]  /*77e0*/  LOP3.LUT R28, R118.reuse, 0x14, R239.reuse, 0xfe, !PT ;  /* 0x00000014761c7812 */ /* 0x140fe200078efeef */
[----:B------:R-:W0:Y:S01]  /*77f0*/  LDS.64 R36, [R196] ;  /* 0x00000000c4247984 */ /* 0x000e220000000a00 */
[C-C-:B------:R-:W-:Y:S02]  /*7800*/  LOP3.LUT R9, R118.reuse, 0x10, R239.reuse, 0xfe, !PT ;  /* 0x0000001076097812 */ /* 0x140fe400078efeef */
[C-C-:B------:R-:W-:Y:S01]  /*7810*/  LOP3.LUT R7, R118.reuse, 0xc, R239.reuse, 0xfe, !PT ;  /* 0x0000000c76077812 */ /* 0x140fe200078efeef */
[----:B------:R-:W1:Y:S01]  /*7820*/  LDS.64 R42, [R31] ;  /* 0x000000001f2a7984 */ /* 0x000e620000000a00 */
[C-C-:B------:R-:W-:Y:S01]  /*7830*/  LOP3.LUT R3, R118.reuse, 0x8, R239.reuse, 0xfe, !PT ;  /* 0x0000000876037812 */ /* 0x140fe200078efeef */
[----:B------:R-:W-:Y:S01]  /*7840*/  IMAD R30, R9, c[0x0][0x198], RZ ;  /* 0x00006600091e7a24 */ /* 0x000fe200078e02ff */
[----:B------:R-:W-:Y:S01]  /*7850*/  LOP3.LUT R118, R118, 0x4, R239, 0xfe, !PT ;  /* 0x0000000476767812 */ /* 0x000fe200078efeef */
[----:B------:R-:W2:Y:S01]  /*7860*/  LDS.64 R38, [R196+0x200] ;  /* 0x00020000c4267984 */ /* 0x000ea20000000a00 */
[C---:B------:R-:W-:Y:S01]  /*7870*/  ISETP.LT.AND P2, PT, R0.reuse, c[0x0][0x17c], !P0 ;  /* 0x00005f0000007a0c */ /* 0x040fe20004741270 */
[----:B------:R-:W-:Y:S01]  /*7880*/  IMAD R0, R0, c[0x0][0x198], RZ ;  /* 0x0000660000007a24 */ /* 0x000fe200078e02ff */
[----:B------:R-:W-:Y:S01]  /*7890*/  LEA R33, P4, R120, c[0x0][0x170], 0x1 ;  /* 0x00005c0078217a11 */ /* 0x000fe200078808ff */
[----:B------:R-:W3:Y:S01]  /*78a0*/  LDS.64 R44, [R31+0x200] ;  /* 0x000200001f2c7984 */ /* 0x000ee20000000a00 */
[C---:B------:R-:W-:Y:S01]  /*78b0*/  ISETP.LT.AND P5, PT, R118.reuse, c[0x0][0x17c], !P0 ;  /* 0x00005f0076007a0c */ /* 0x040fe200047a1270 */
[----:B------:R-:W-:Y:S01]  /*78c0*/  IMAD R118, R118, c[0x0][0x198], RZ ;  /* 0x0000660076767a24 */ /* 0x000fe200078e02ff */
[----:B------:R-:W-:Y:S01]  /*78d0*/  LEA.HI.X.SX32 R35, R120, c[0x0][0x174], 0x1, P4 ;  /* 0x00005d0078237a11 */ /* 0x000fe200020f0eff */
[----:B------:R-:W4:Y:S01]  /*78e0*/  LDS.64 R40, [R196+0x400] ;  /* 0x00040000c4287984 */ /* 0x000f220000000a00 */
[-C--:B------:R-:W-:Y:S01]  /*78f0*/  LEA R2, P6, R0, R33.reuse, 0x1 ;  /* 0x0000002100027211 */ /* 0x080fe200078c08ff */
[----:B------:R-:W-:Y:S01]  /*7900*/  IMAD R29, R7, c[0x0][0x198], RZ ;  /* 0x00006600071d7a24 */ /* 0x000fe200078e02ff */
[----:B------:R-:W-:Y:S01]  /*7910*/  ISETP.LT.AND P1, PT, R10, c[0x0][0x17c], !P0 ;  /* 0x00005f000a007a0c */ /* 0x000fe20004721270 */
[----:B------:R-:W5:Y:S01]  /*7920*/  LDS.64 R46, [R31+0x400] ;  /* 0x000400001f2e7984 */ /* 0x000f620000000a00 */
[C---:B------:R-:W-:Y:S01]  /*7930*/  ISETP.LT.AND P3, PT, R3.reuse, c[0x0][0x17c], !P0 ;  /* 0x00005f0003007a0c */ /* 0x040fe20004761270 */
[----:B------:R-:W-:Y:S01]  /*7940*/  IMAD R10, R3, c[0x0][0x198], RZ ;  /* 0x00006600030a7a24 */ /* 0x000fe200078e02ff */
[----:B------:R-:W-:Y:S01]  /*7950*/  LEA R4, P4, R118, R33, 0x1 ;  /* 0x0000002176047211 */ /* 0x000fe200078808ff */
[----:B------:R-:W5:Y:S01]  /*7960*/  LDS.64 R196, [R196+0x600] ;  /* 0x00060000c4c47984 */ /* 0x000f620000000a00 */
[----:B------:R-:W-:-:S02]  /*7970*/  LEA.HI.X.SX32 R3, R0, R35, 0x1, P6 ;  /* 0x0000002300037211 */ /* 0x000fc400030f0eff */
[----:B------:R-:W-:Y:S01]  /*7980*/  LEA R6, P6, R10, R33, 0x1 ;  /* 0x000000210a067211 */ /* 0x000fe200078c08ff */
[----:B------:R-:W5:Y:S01]  /*7990*/  LDS.64 R48, [R31+0x600] ;  /* 0x000600001f307984 */ /* 0x000f620000000a00 */
[----:B------:R-:W-:Y:S02]  /*79a0*/  LEA.HI.X.SX32 R5, R118, R35, 0x1, P4 ;  /* 0x0000002376057211 */ /* 0x000fe400020f0eff */
[----:B------:R-:W-:Y:S01]  /*79b0*/  LEA R8, P4, R29, R33, 0x1 ;  /* 0x000000211d087211 */ /* 0x000fe200078808ff */
[----:B0-----:R0:W-:Y:S01]  /*79c0*/  @P2 STG.E.U16 [R2.64], R36 ;  /* 0x0000002402002986 */ /* 0x0011e2000c101506 */
[----:B------:R-:W-:Y:S02]  /*79d0*/  ISETP.LT.AND P2, PT, R7, c[0x0][0x17c], !P0 ;  /* 0x00005f0007007a0c */ /* 0x000fe40004741270 */
[----:B------:R-:W-:Y:S01]  /*79e0*/  LEA.HI.X.SX32 R7, R10, R35, 0x1, P6 ;  /* 0x000000230a077211 */ /* 0x000fe200030f0eff */
[----:B-1----:R1:W-:Y:S01]  /*79f0*/  @P5 STG.E.U16 [R4.64], R42 ;  /* 0x0000002a04005986 */ /* 0x0023e2000c101506 */
[----:B------:R-:W-:-:S02]  /*7a00*/  ISETP.LT.AND P5, PT, R9, c[0x0][0x17c], !P0 ;  /* 0x00005f0009007a0c */ /* 0x000fc400047a1270 */
[----:B------:R-:W-:Y:S01]  /*7a10*/  LEA.HI.X.SX32 R9, R29, R35, 0x1, P4 ;  /* 0x000000231d097211 */ /* 0x000fe200020f0eff */
[----:B--2---:R-:W-:Y:S01]  /*7a20*/  @P3 STG.E.U16 [R6.64], R38 ;  /* 0x0000002606003986 */ /* 0x004fe2000c101506 */
[C---:B------:R-:W-:Y:S01]  /*7a30*/  ISETP.LT.AND P3, PT, R28.reuse, c[0x0][0x17c], !P0 ;  /* 0x00005f001c007a0c */ /* 0x040fe20004761270 */
[----:B------:R-:W-:Y:S01]  /*7a40*/  IMAD R28, R28, c[0x0][0x198], RZ ;  /* 0x000066001c1c7a24 */ /* 0x000fe200078e02ff */
[----:B0-----:R-:W-:-:S03]  /*7a50*/  LEA R2, P4, R30, R33, 0x1 ;  /* 0x000000211e027211 */ /* 0x001fc600078808ff */
[----:B---3--:R0:W-:Y:S01]  /*7a60*/  @P2 STG.E.U16 [R8.64], R44 ;  /* 0x0000002c08002986 */ /* 0x0081e2000c101506 */
[C---:B------:R-:W-:Y:S01]  /*7a70*/  ISETP.LT.AND P2, PT, R11.reuse, c[0x0][0x17c], !P0 ;  /* 0x00005f000b007a0c */ /* 0x040fe20004741270 */
[----:B-1----:R-:W-:Y:S01]  /*7a80*/  IMAD R5, R11, c[0x0][0x198], RZ ;  /* 0x000066000b057a24 */ /* 0x002fe200078e02ff */
[----:B------:R-:W-:Y:S02]  /*7a90*/  LEA.HI.X.SX32 R3, R30, R35, 0x1, P4 ;  /* 0x000000231e037211 */ /* 0x000fe400020f0eff */
[C---:B------:R-:W-:Y:S01]  /*7aa0*/  ISETP.LT.AND P4, PT, R27.reuse, c[0x0][0x17c], !P0 ;  /* 0x00005f001b007a0c */ /* 0x040fe20004781270 */
[----:B------:R-:W-:Y:S01]  /*7ab0*/  IMAD R27, R27, c[0x0][0x198], RZ ;  /* 0x000066001b1b7a24 */ /* 0x000fe200078e02ff */
[CC--:B------:R-:W-:Y:S01]  /*7ac0*/  LEA R10, P6, R28.reuse, R33.reuse, 0x1 ;  /* 0x000000211c0a7211 */ /* 0x0c0fe200078c08ff */
[----:B----4-:R-:W-:Y:S01]  /*7ad0*/  @P5 STG.E.U16 [R2.64], R40 ;  /* 0x0000002802005986 */ /* 0x010fe2000c101506 */
[----:B------:R-:W-:Y:S02]  /*7ae0*/  LEA R4, P5, R5, R33, 0x1 ;  /* 0x0000002105047211 */ /* 0x000fe400078a08ff */
[----:B------:R-:W-:Y:S01]  /*7af0*/  LEA.HI.X.SX32 R11, R28, R35, 0x1, P6 ;  /* 0x000000231c0b7211 */ /* 0x000fe200030f0eff */
[----:B0-----:R-:W-:Y:S01]  /*7b00*/  IMAD R9, R26, c[0x0][0x198], RZ ;  /* 0x000066001a097a24 */ /* 0x001fe200078e02ff */
[----:B------:R-:W-:-:S02]  /*7b10*/  LEA R6, P6, R27, R33, 0x1 ;  /* 0x000000211b067211 */ /* 0x000fc400078c08ff */
[-C--:B------:R-:W-:Y:S01]  /*7b20*/  LEA.HI.X.SX32 R5, R5, R35.reuse, 0x1, P5 ;  /* 0x0000002305057211 */ /* 0x080fe200028f0eff */
[----:B-----5:R0:W-:Y:S01]  /*7b30*/  @P3 STG.E.U16 [R10.64], R46 ;  /* 0x0000002e0a003986 */ /* 0x0201e2000c101506 */
[----:B------:R-:W-:Y:S02]  /*7b40*/  LEA.HI.X.SX32 R7, R27, R35, 0x1, P6 ;  /* 0x000000231b077211 */ /* 0x000fe400030f0eff */
[----:B------:R-:W-:Y:S01]  /*7b50*/  ISETP.LT.AND P5, PT, R26, c[0x0][0x17c], !P0 ;  /* 0x00005f001a007a0c */ /* 0x000fe200047a1270 */
[----:B------:R1:W-:Y:S01]  /*7b60*/  @P2 STG.E.U16 [R4.64], R196 ;  /* 0x000000c404002986 */ /* 0x0003e2000c101506 */
[----:B------:R-:W-:Y:S02]  /*7b70*/  LEA R8, P2, R9, R33, 0x1 ;  /* 0x0000002109087211 */ /* 0x000fe400078408ff */
[----:B------:R-:W-:Y:S01]  /*7b80*/  PRMT R36, R36, 0x7632, R36 ;  /* 0x0000763224247816 */ /* 0x000fe20000000024 */
[----:B------:R2:W-:Y:S01]  /*7b90*/  @P4 STG.E.U16 [R6.64], R48 ;  /* 0x0000003006004986 */ /* 0x0005e2000c101506 */
[C---:B------:R-:W-:Y:S01]  /*7ba0*/  ISETP.LT.AND P4, PT, R25.reuse, c[0x0][0x17c], !P0 ;  /* 0x00005f0019007a0c */ /* 0x040fe20004781270 */
[----:B------:R-:W-:Y:S01]  /*7bb0*/  IMAD R25, R25, c[0x0][0x198], RZ ;  /* 0x0000660019197a24 */ /* 0x000fe200078e02ff */
[----:B------:R-:W-:Y:S01]  /*7bc0*/  LEA.HI.X.SX32 R9, R9, R35, 0x1, P2 ;  /* 0x0000002309097211 */ /* 0x000fe200010f0eff */
[----:B0-----:R-:W-:Y:S01]  /*7bd0*/  IMAD R10, R21, c[0x0][0x198], RZ ;  /* 0x00006600150a7a24 */ /* 0x001fe200078e02ff */
[C---:B------:R-:W-:Y:S01]  /*7be0*/  ISETP.LT.AND P2, PT, R24.reuse, c[0x0][0x17c], !P0 ;  /* 0x00005f0018007a0c */ /* 0x040fe20004741270 */
[----:B------:R-:W-:Y:S01]  /*7bf0*/  IMAD R24, R24, c[0x0][0x198], RZ ;  /* 0x0000660018187a24 */ /* 0x000fe200078e02ff */
[----:B------:R-:W-:Y:S01]  /*7c00*/  LEA R2, P6, R25, R33, 0x1 ;  /* 0x0000002119027211 */ /* 0x000fe200078c08ff */
[----:B------:R-:W-:Y:S01]  /*7c10*/  @P5 STG.E.U16 [R8.64], R36 ;  /* 0x0000002408005986 */ /* 0x000fe2000c101506 */
[----:B------:R-:W-:-:S02]  /*7c20*/  PRMT R42, R42, 0x7632, R42 ;  /* 0x000076322a2a7816 */ /* 0x000fc4000000002a */
[C---:B-1----:R-:W-:Y:S02]  /*7c30*/  LEA R4, P5, R24.reuse, R33, 0x1 ;  /* 0x0000002118047211 */ /* 0x042fe400078a08ff */
[-C--:B------:R-:W-:Y:S02]  /*7c40*/  LEA.HI.X.SX32 R3, R25, R35.reuse, 0x1, P6 ;  /* 0x0000002319037211 */ /* 0x080fe400030f0eff */
[C---:B------:R-:W-:Y:S01]  /*7c50*/  ISETP.LT.AND P6, PT, R23.reuse, c[0x0][0x17c], !P0 ;  /* 0x00005f0017007a0c */ /* 0x040fe200047c1270 */
[----:B------:R-:W-:Y:S01]  /*7c60*/  IMAD R23, R23, c[0x0][0x198], RZ ;  /* 0x0000660017177a24 */ /* 0x000fe200078e02ff */
[----:B------:R-:W-:Y:S01]  /*7c70*/  LEA.HI.X.SX32 R5, R24, R35, 0x1, P5 ;  /* 0x0000002318057211 */ /* 0x000fe200028f0eff */
[----:B------:R0:W-:Y:S01]  /*7c80*/  @P4 STG.E.U16 [R2.64], R42 ;  /* 0x0000002a02004986 */ /* 0x0001e2000c101506 */
[----:B------:R-:W-:Y:S02]  /*7c90*/  PRMT R38, R38, 0x7632, R38 ;  /* 0x0000763226267816 */ /* 0x000fe40000000026 */
[----:B--2---:R-:W-:-:S02]  /*7ca0*/  LEA R6, P4, R23, R33, 0x1 ;  /* 0x0000002117067211 */ /* 0x004fc400078808ff */
[----:B------:R-:W-:Y:S01]  /*7cb0*/  PRMT R40, R40, 0x7632, R40 ;  /* 0x0000763228287816 */ /* 0x000fe20000000028 */
[----:B------:R1:W-:Y:S01]  /*7cc0*/  @P2 STG.E.U16 [R4.64], R38 ;  /* 0x0000002604002986 */ /* 0x0003e2000c101506 */
[C---:B------:R-:W-:Y:S01]  /*7cd0*/  ISETP.LT.AND P2, PT, R22.reuse, c[0x0][0x17c], !P0 ;  /* 0x00005f0016007a0c */ /* 0x040fe20004741270 */
[----:B------:R-:W-:Y:S01]  /*7ce0*/  IMAD R22, R22, c[0x0][0x198], RZ ;  /* 0x0000660016167a24 */ /* 0x000fe200078e02ff */
[----:B------:R-:W-:Y:S02]  /*7cf0*/  LEA.HI.X.SX32 R7, R23, R35, 0x1, P4 ;  /* 0x0000002317077211 */ /* 0x000fe400020f0eff */
[----:B------:R-:W-:Y:S01]  /*7d00*/  ISETP.LT.AND P4, PT, R21, c[0x0][0x17c], !P0 ;  /* 0x00005f0015007a0c */ /* 0x000fe20004781270 */
[----:B------:R-:W-:Y:S01]  /*7d10*/  IMAD.MOV.U32 R21, RZ, RZ, c[0x0][0x198] ;  /* 0x00006600ff157624 */ /* 0x000fe200078e00ff */
[----:B0-----:R-:W-:Y:S02]  /*7d20*/  PRMT R3, R44, 0x7632, R3 ;  /* 0x000076322c037816 */ /* 0x001fe40000000003 */
[-C--:B------:R-:W-:Y:S01]  /*7d30*/  LEA R8, P5, R22, R33.reuse, 0x1 ;  /* 0x0000002116087211 */ /* 0x080fe200078a08ff */
[----:B------:R-:W-:Y:S01]  /*7d40*/  IMAD R0, R21, 0x40, R0 ;  /* 0x0000004015007824 */ /* 0x000fe200078e0200 */
[----:B------:R-:W-:Y:S01]  /*7d50*/  PRMT R46, R46, 0x7632, R46 ;  /* 0x000076322e2e7816 */ /* 0x000fe2000000002e */
[----:B------:R0:W-:Y:S01]  /*7d60*/  @P6 STG.E.U16 [R6.64], R3 ;  /* 0x0000000306006986 */ /* 0x0001e2000c101506 */
[----:B------:R-:W-:-:S02]  /*7d70*/  LEA R2, P6, R10, R33, 0x1 ;  /* 0x000000210a027211 */ /* 0x000fc400078c08ff */
[----:B------:R-:W-:Y:S02]  /*7d80*/  LEA.HI.X.SX32 R9, R22, R35, 0x1, P5 ;  /* 0x0000002316097211 */ /* 0x000fe400028f0eff */
[C---:B------:R-:W-:Y:S01]  /*7d90*/  ISETP.LT.AND P5, PT, R20.reuse, c[0x0][0x17c], !P0 ;  /* 0x00005f0014007a0c */ /* 0x040fe200047a1270 */
[----:B------:R-:W-:Y:S01]  /*7da0*/  IMAD R20, R20, c[0x0][0x198], RZ ;  /* 0x0000660014147a24 */ /* 0x000fe200078e02ff */
[----:B------:R-:W-:Y:S01]  /*7db0*/  PRMT R196, R196, 0x7632, R196 ;  /* 0x00007632c4c47816 */ /* 0x000fe200000000c4 */
[----:B------:R2:W-:Y:S01]  /*7dc0*/  @P2 STG.E.U16 [R8.64], R40 ;  /* 0x0000002808002986 */ /* 0x0005e2000c101506 */
[----:B------:R-:W-:Y:S02]  /*7dd0*/  PRMT R48, R48, 0x7632, R48 ;  /* 0x0000763230307816 */ /* 0x000fe40000000030 */
[----:B-1----:R-:W-:Y:S02]  /*7de0*/  LEA R4, P2, R20, R33, 0x1 ;  /* 0x0000002114047211 */ /* 0x002fe400078408ff */
[----:B0-----:R-:W-:-:S02]  /*7df0*/  LEA.HI.X.SX32 R3, R10, R35, 0x1, P6 ;  /* 0x000000230a037211 */ /* 0x001fc400030f0eff */
[----:B------:R-:W-:Y:S02]  /*7e00*/  LEA.HI.X.SX32 R5, R20, R35, 0x1, P2 ;  /* 0x0000002314057211 */ /* 0x000fe400010f0eff */
[----:B------:R-:W-:Y:S01]  /*7e10*/  ISETP.LT.AND P2, PT, R55, c[0x0][0x17c], !P0 ;  /* 0x00005f0037007a0c */ /* 0x000fe20004741270 */
[----:B------:R0:W-:Y:S01]  /*7e20*/  @P4 STG.E.U16 [R2.64], R46 ;  /* 0x0000002e02004986 */ /* 0x0001e2000c101506 */
[C---:B------:R-:W-:Y:S01]  /*7e30*/  ISETP.LT.AND P4, PT, R19.reuse, c[0x0][0x17c], !P0 ;  /* 0x00005f0013007a0c */ /* 0x040fe20004781270 */
[----:B------:R-:W-:Y:S01]  /*7e40*/  IMAD R19, R19, c[0x0][0x198], RZ ;  /* 0x0000660013137a24 */ /* 0x000fe200078e02ff */
[----:B------:R-:W-:Y:S01]  /*7e50*/  ISETP.LT.AND P3, PT, R12, c[0x0][0x17c], !P0 ;  /* 0x00005f000c007a0c */ /* 0x000fe20004761270 */
[----:B------:R1:W-:Y:S01]  /*7e60*/  @P5 STG.E.U16 [R4.64], R196 ;  /* 0x000000c404005986 */ /* 0x0003e2000c101506 */
[----:B--2---:R-:W-:Y:S02]  /*7e70*/  IMAD R9, R21, 0x4, R0 ;  /* 0x0000000415097824 */ /* 0x004fe400078e0200 */
[----:B------:R-:W-:-:S04]  /*7e80*/  LEA R6, P6, R19, R33, 0x1 ;  /* 0x0000002113067211 */ /* 0x000fc800078c08ff */
[----:B------:R-:W-:Y:S02]  /*7e90*/  LEA.HI.X.SX32 R7, R19, R35, 0x1, P6 ;  /* 0x0000002313077211 */ /* 0x000fe400030f0eff */
[----:B0-----:R-:W-:Y:S02]  /*7ea0*/  LEA R2, P5, R0, R33, 0x1 ;  /* 0x0000002100027211 */ /* 0x001fe400078a08ff */
[----:B------:R-:W-:Y:S01]  /*7eb0*/  ISETP.LT.AND P6, PT, R54, c[0x0][0x17c], !P0 ;  /* 0x00005f0036007a0c */ /* 0x000fe200047c1270 */
[----:B------:R0:W-:Y:S01]  /*7ec0*/  @P4 STG.E.U16 [R6.64], R48 ;  /* 0x0000003006004986 */ /* 0x0001e2000c101506 */
[----:B------:R-:W-:Y:S01]  /*7ed0*/  LEA.HI.X.SX32 R3, R0, R35, 0x1, P5 ;  /* 0x0000002300037211 */ /* 0x000fe200028f0eff */
[----:B------:R-:W-:Y:S01]  /*7ee0*/  IMAD R0, R21, 0x4, R9 ;  /* 0x0000000415007824 */ /* 0x000fe200078e0209 */
[----:B------:R-:W-:Y:S02]  /*7ef0*/  LEA R8, P5, R9, R33, 0x1 ;  /* 0x0000002109087211 */ /* 0x000fe400078a08ff */
[----:B------:R-:W-:Y:S01]  /*7f00*/  ISETP.LT.AND P4, PT, R53, c[0x0][0x17c], !P0 ;  /* 0x00005f0035007a0c */ /* 0x000fe20004781270 */
[----:B------:R2:W-:Y:S01]  /*7f10*/  @P2 STG.E.U16 [R2.64], R37 ;  /* 0x0000002502002986 */ /* 0x0005e2000c101506 */
[----:B------:R-:W-:Y:S01]  /*7f20*/  LEA.HI.X.SX32 R9, R9, R35, 0x1, P5 ;  /* 0x0000002309097211 */ /* 0x000fe200028f0eff */
[----:B------:R-:W-:Y:S01]  /*7f30*/  IMAD R10, R21, 0x4, R0 ;  /* 0x00000004150a7824 */ /* 0x000fe200078e0200 */
[----:B-1----:R-:W-:-:S02]  /*7f40*/  LEA R4, P2, R0, R33, 0x1 ;  /* 0x0000002100047211 */ /* 0x002fc400078408ff */
[----:B------:R-:W-:Y:S01]  /*7f50*/  ISETP.LT.AND P5, PT, R52, c[0x0][0x17c], !P0 ;  /* 0x00005f0034007a0c */ /* 0x000fe200047a1270 */
[----:B------:R1:W-:Y:S01]  /*7f60*/  @P6 STG.E.U16 [R8.64], R43 ;  /* 0x0000002b08006986 */ /* 0x0003e2000c101506 */
[----:B------:R-:W-:Y:S01]  /*7f70*/  LEA.HI.X.SX32 R5, R0, R35, 0x1, P2 ;  /* 0x0000002300057211 */ /* 0x000fe200010f0eff */
[----:B------:R-:W-:Y:S01]  /*7f80*/  IMAD R0, R21, 0x4, R10 ;  /* 0x0000000415007824 */ /* 0x000fe200078e020a */
[C---:B0-----:R-:W-:Y:S02]  /*7f90*/  LEA R6, P6, R10.reuse, R33, 0x1 ;  /* 0x000000210a067211 */ /* 0x041fe400078c08ff */
[----:B------:R-:W-:Y:S01]  /*7fa0*/  ISETP.LT.AND P2, PT, R51, c[0x0][0x17c], !P0 ;  /* 0x00005f0033007a0c */ /* 0x000fe20004741270 */
[----:B------:R0:W-:Y:S01]  /*7fb0*/  @P4 STG.E.U16 [R4.64], R39 ;  /* 0x0000002704004986 */ /* 0x0001e2000c101506 */
[----:B------:R-:W-:Y:S01]  /*7fc0*/  LEA.HI.X.SX32 R7, R10, R35, 0x1, P6 ;  /* 0x000000230a077211 */ /* 0x000fe200030f0eff */
[----:B------:R-:W-:Y:S01]  /*7fd0*/  IMAD R10, R21, 0x4, R0 ;  /* 0x00000004150a7824 */ /* 0x000fe200078e0200 */
[----:B--2---:R-:W-:-:S02]  /*7fe0*/  LEA R2, P4, R0, R33, 0x1 ;  /* 0x0000002100027211 */ /* 0x004fc400078808ff */
[----:B------:R-:W-:Y:S01]  /*7ff0*/  ISETP.LT.AND P6, PT, R50, c[0x0][0x17c], !P0 ;  /* 0x00005f0032007a0c */ /* 0x000fe200047c1270 */
[----:B------:R2:W-:Y:S01]  /*8000*/  @P5 STG.E.U16 [R6.64], R45 ;  /* 0x0000002d06005986 */ /* 0x0005e2000c101506 */
[----:B------:R-:W-:Y:S01]  /*8010*/  LEA.HI.X.SX32 R3, R0, R35, 0x1, P4 ;  /* 0x0000002300037211 */ /* 0x000fe200020f0eff */
[C---:B------:R-:W-:Y:S01]  /*8020*/  IMAD R0, R21.reuse, 0x4, R10 ;  /* 0x0000000415007824 */ /* 0x040fe200078e020a */
[----:B-1----:R-:W-:Y:S02]  /*8030*/  LEA R8, P5, R10, R33, 0x1 ;  /* 0x000000210a087211 */ /* 0x002fe400078a08ff */
[----:B------:R-:W-:Y:S01]  /*8040*/  ISETP.LT.AND P4, PT, R34, c[0x0][0x17c], !P0 ;  /* 0x00005f0022007a0c */ /* 0x000fe20004781270 */
[----:B------:R1:W-:Y:S01]  /*8050*/  @P2 STG.E.U16 [R2.64], R41 ;  /* 0x0000002902002986 */ /* 0x0003e2000c101506 */
[----:B------:R-:W-:Y:S01]  /*8060*/  LEA.HI.X.SX32 R9, R10, R35, 0x1, P5 ;  /* 0x000000230a097211 */ /* 0x000fe200028f0eff */
[----:B------:R-:W-:Y:S01]  /*8070*/  IMAD R10, R21, 0x4, R0 ;  /* 0x00000004150a7824 */ /* 0x000fe200078e0200 */
[----:B0-----:R-:W-:-:S02]  /*8080*/  LEA R4, P2, R0, R33, 0x1 ;  /* 0x0000002100047211 */ /* 0x001fc400078408ff */
[----:B------:R-:W-:Y:S01]  /*8090*/  ISETP.LT.AND P5, PT, R18, c[0x0][0x17c], !P0 ;  /* 0x00005f0012007a0c */ /* 0x000fe200047a1270 */
[----:B------:R0:W-:Y:S01]  /*80a0*/  @P6 STG.E.U16 [R8.64], R47 ;  /* 0x0000002f08006986 */ /* 0x0001e2000c101506 */
[----:B------:R-:W-:Y:S01]  /*80b0*/  LEA.HI.X.SX32 R5, R0, R35, 0x1, P2 ;  /* 0x0000002300057211 */ /* 0x000fe200010f0eff */
[C---:B------:R-:W-:Y:S01]  /*80c0*/  IMAD R0, R21.reuse, 0x4, R10 ;  /* 0x0000000415007824 */ /* 0x040fe200078e020a */
[----:B--2---:R-:W-:Y:S02]  /*80d0*/  LEA R6, P6, R10, R33, 0x1 ;  /* 0x000000210a067211 */ /* 0x004fe400078c08ff */
[----:B------:R-:W-:Y:S01]  /*80e0*/  ISETP.LT.AND P2, PT, R16, c[0x0][0x17c], !P0 ;  /* 0x00005f0010007a0c */ /* 0x000fe20004741270 */
[----:B------:R-:W-:Y:S01]  /*80f0*/  @P4 STG.E.U16 [R4.64], R197 ;  /* 0x000000c504004986 */ /* 0x000fe2000c101506 */
        /* <DEDUP_REMOVED lines=8> */
[----:B------:R-:W-:Y:S01]  /*8180*/  PRMT R37, R37, 0x7632, R37 ;  /* 0x0000763225257816 */ /* 0x000fe20000000025 */
[----:B------:R-:W-:Y:S01]  /*8190*/  IMAD R11, R21, 0x4, R0 ;  /* 0x00000004150b7824 */ /* 0x000fe200078e0200 */
[----:B------:R-:W-:Y:S02]  /*81a0*/  LEA.HI.X.SX32 R9, R10, R35, 0x1, P6 ;  /* 0x000000230a097211 */ /* 0x000fe400030f0eff */
[----:B------:R-:W-:Y:S01]  /*81b0*/  PRMT R43, R43, 0x7632, R43 ;  /* 0x000076322b2b7816 */ /* 0x000fe2000000002b */
[----:B------:R-:W-:Y:S01]  /*81c0*/  IMAD R12, R21, 0x4, R11 ;  /* 0x00000004150c7824 */ /* 0x000fe200078e020b */
[----:B------:R-:W-:Y:S01]  /*81d0*/  ISETP.LT.AND P5, PT, R15, c[0x0][0x17c], !P0 ;  /* 0x00005f000f007a0c */ /* 0x000fe200047a1270 */
[----:B------:R0:W-:Y:S01]  /*81e0*/  @P4 STG.E.U16 [R2.64], R37 ;  /* 0x0000002502004986 */ /* 0x0001e2000c101506 */
[-C--:B-1----:R-:W-:Y:S01]  /*81f0*/  LEA R6, P4, R11, R33.reuse, 0x1 ;  /* 0x000000210b067211 */ /* 0x082fe200078808ff */
[----:B------:R-:W-:Y:S01]  /*8200*/  IMAD R15, R21, 0x4, R12 ;  /* 0x00000004150f7824 */ /* 0x000fe200078e020c */
[-C--:B------:R-:W-:Y:S01]  /*8210*/  LEA R10, P6, R12, R33.reuse, 0x1 ;  /* 0x000000210c0a7211 */ /* 0x080fe200078c08ff */
[----:B------:R1:W-:Y:S01]  /*8220*/  @P2 STG.E.U16 [R8.64], R43 ;  /* 0x0000002b08002986 */ /* 0x0003e2000c101506 */
[----:B------:R-:W-:-:S02]  /*8230*/  LEA R4, P2, R0, R33, 0x1 ;  /* 0x0000002100047211 */ /* 0x000fc400078408ff */
[-C--:B------:R-:W-:Y:S02]  /*8240*/  LEA.HI.X.SX32 R7, R11, R35.reuse, 0x1, P4 ;  /* 0x000000230b077211 */ /* 0x080fe400020f0eff */
[-C--:B------:R-:W-:Y:S01]  /*8250*/  LEA.HI.X.SX32 R5, R0, R35.reuse, 0x1, P2 ;  /* 0x0000002300057211 */ /* 0x080fe200010f0eff */
[C---:B------:R-:W-:Y:S01]  /*8260*/  IMAD R0, R21.reuse, 0x4, R15 ;  /* 0x0000000415007824 */ /* 0x040fe200078e020f */
[----:B------:R-:W-:Y:S02]  /*8270*/  ISETP.LT.AND P4, PT, R14, c[0x0][0x17c], !P0 ;  /* 0x00005f000e007a0c */ /* 0x000fe40004781270 */
[----:B------:R-:W-:Y:S01]  /*8280*/  LEA.HI.X.SX32 R11, R12, R35, 0x1, P6 ;  /* 0x000000230c0b7211 */ /* 0x000fe200030f0eff */
[----:B------:R-:W-:Y:S01]  /*8290*/  IMAD R16, R21, 0x4, R0 ;  /* 0x0000000415107824 */ /* 0x000fe200078e0200 */
[-C--:B0-----:R-:W-:Y:S02]  /*82a0*/  LEA R2, P6, R15, R33.reuse, 0x1 ;  /* 0x000000210f027211 */ /* 0x081fe400078c08ff */
[----:B-1----:R-:W-:-:S02]  /*82b0*/  LEA R8, P2, R0, R33, 0x1 ;  /* 0x0000002100087211 */ /* 0x002fc400078408ff */
[----:B------:R-:W-:Y:S02]  /*82c0*/  PRMT R39, R39, 0x7632, R39 ;  /* 0x0000763227277816 */ /* 0x000fe40000000027 */
[----:B------:R-:W-:Y:S02]  /*82d0*/  LEA.HI.X.SX32 R9, R0, R35, 0x1, P2 ;  /* 0x0000002300097211 */ /* 0x000fe400010f0eff */
[----:B------:R-:W-:Y:S01]  /*82e0*/  ISETP.LT.AND P2, PT, R13, c[0x0][0x17c], !P0 ;  /* 0x00005f000d007a0c */ /* 0x000fe20004741270 */
[----:B------:R0:W-:Y:S01]  /*82f0*/  @P5 STG.E.U16 [R4.64], R39 ;  /* 0x0000002704005986 */ /* 0x0001e2000c101506 */
[----:B------:R-:W-:Y:S02]  /*8300*/  ISETP.LT.AND P0, PT, R32, c[0x0][0x17c], !P0 ;  /* 0x00005f0020007a0c */ /* 0x000fe40004701270 */
[----:B------:R-:W-:Y:S02]  /*8310*/  PRMT R45, R45, 0x7632, R45 ;  /* 0x000076322d2d7816 */ /* 0x000fe4000000002d */
[----:B------:R-:W-:-:S02]  /*8320*/  PRMT R41, R41, 0x7632, R41 ;  /* 0x0000763229297816 */ /* 0x000fc40000000029 */
[----:B------:R-:W-:Y:S01]  /*8330*/  LEA.HI.X.SX32 R3, R15, R35, 0x1, P6 ;  /* 0x000000230f037211 */ /* 0x000fe200030f0eff */
[----:B------:R0:W-:Y:S01]  /*8340*/  @P4 STG.E.U16 [R6.64], R45 ;  /* 0x0000002d06004986 */ /* 0x0001e2000c101506 */
[----:B------:R-:W-:Y:S02]  /*8350*/  PRMT R47, R47, 0x7632, R47 ;  /* 0x000076322f2f7816 */ /* 0x000fe4000000002f */
[----:B------:R-:W-:Y:S01]  /*8360*/  PRMT R197, R197, 0x7632, R197 ;  /* 0x00007632c5c57816 */ /* 0x000fe200000000c5 */
[----:B------:R0:W-:Y:S01]  /*8370*/  @P3 STG.E.U16 [R10.64], R41 ;  /* 0x000000290a003986 */ /* 0x0001e2000c101506 */
[----:B------:R-:W-:-:S03]  /*8380*/  LEA R12, P6, R16, R33, 0x1 ;  /* 0x00000021100c7211 */ /* 0x000fc600078c08ff */
[----:B------:R0:W-:Y:S01]  /*8390*/  @P2 STG.E.U16 [R2.64], R47 ;  /* 0x0000002f02002986 */ /* 0x0001e2000c101506 */
[----:B------:R-:W-:-:S03]  /*83a0*/  LEA.HI.X.SX32 R13, R16, R35, 0x1, P6 ;  /* 0x00000023100d7211 */ /* 0x000fc600030f0eff */
[----:B------:R0:W-:Y:S01]  /*83b0*/  @P1 STG.E.U16 [R8.64], R197 ;  /* 0x000000c508001986 */ /* 0x0001e2000c101506 */
[----:B------:R-:W-:Y:S05]  /*83c0*/  @!P0 EXIT ;  /* 0x000000000000894d */ /* 0x000fea0003800000 */
[----:B0-----:R-:W-:-:S05]  /*83d0*/  PRMT R6, R49, 0x7632, R6 ;  /* 0x0000763231067816 */ /* 0x001fca0000000006 */
[----:B------:R-:W-:Y:S01]  /*83e0*/  STG.E.U16 [R12.64], R6 ;  /* 0x000000060c007986 */ /* 0x000fe2000c101506 */
[----:B------:R-:W-:Y:S05]  /*83f0*/  EXIT ;  /* 0x000000000000794d */ /* 0x000fea0003800000 */
.L_x_4:
[----:B------:R-:W-:-:S00]  /*8400*/  BRA `(.L_x_4) ;  /* 0xfffffff000007947 */ /* 0x000fc0000383ffff */
[----:B------:R-:W-:-:S00]  /*8410*/  NOP ;  /* 0x0000000000007918 */ /* 0x000fc00000000000 */
        /* <DEDUP_REMOVED lines=14> */
.L_x_5:


//--------------------- .nv.shared.matmul_kernel  --------------------------
	.section	.nv.shared.matmul_kernel,"aw",@nobits
	.sectionflags	@""
	.align	16
